//
// Generated by NVIDIA NVVM Compiler
//
// Compiler Build ID: CL-36424714
// Cuda compilation tools, release 13.0, V13.0.88
// Based on NVVM 20.0.0
//

.version 9.0
.target sm_100
.address_size 64

	// .globl	_Z7zUpdatePKdS0_PdS1_S1_P17curandStateXORWOW
.global .align 4 .b8 precalc_xorwow_matrix[102400];
.global .align 4 .b8 precalc_xorwow_offset_matrix[102400];
.global .align 4 .b8 mrg32k3aM1[2304];
.global .align 4 .b8 mrg32k3aM2[2304];
.global .align 4 .b8 mrg32k3aM1SubSeq[2016];
.global .align 4 .b8 mrg32k3aM2SubSeq[2016];
.global .align 4 .b8 mrg32k3aM1Seq[2304];
.global .align 4 .b8 mrg32k3aM2Seq[2304];
.const .align 8 .b8 __cr_lgamma_table[72];
// _ZZ21reduction_sum_dividedPKdPdiidE6buffer has been demoted

.visible .entry _Z7zUpdatePKdS0_PdS1_S1_P17curandStateXORWOW(
	.param .u64 .ptr .align 1 _Z7zUpdatePKdS0_PdS1_S1_P17curandStateXORWOW_param_0,
	.param .u64 .ptr .align 1 _Z7zUpdatePKdS0_PdS1_S1_P17curandStateXORWOW_param_1,
	.param .u64 .ptr .align 1 _Z7zUpdatePKdS0_PdS1_S1_P17curandStateXORWOW_param_2,
	.param .u64 .ptr .align 1 _Z7zUpdatePKdS0_PdS1_S1_P17curandStateXORWOW_param_3,
	.param .u64 .ptr .align 1 _Z7zUpdatePKdS0_PdS1_S1_P17curandStateXORWOW_param_4,
	.param .u64 .ptr .align 1 _Z7zUpdatePKdS0_PdS1_S1_P17curandStateXORWOW_param_5
)
{
	.reg .pred 	%p<8>;
	.reg .b32 	%r<53>;
	.reg .b32 	%f<3>;
	.reg .b64 	%rd<56>;
	.reg .b64 	%fd<116>;

	ld.param.u64 	%rd28, [_Z7zUpdatePKdS0_PdS1_S1_P17curandStateXORWOW_param_0];
	ld.param.u64 	%rd27, [_Z7zUpdatePKdS0_PdS1_S1_P17curandStateXORWOW_param_1];
	ld.param.u64 	%rd29, [_Z7zUpdatePKdS0_PdS1_S1_P17curandStateXORWOW_param_2];
	ld.param.u64 	%rd30, [_Z7zUpdatePKdS0_PdS1_S1_P17curandStateXORWOW_param_3];
	ld.param.u64 	%rd31, [_Z7zUpdatePKdS0_PdS1_S1_P17curandStateXORWOW_param_4];
	ld.param.u64 	%rd32, [_Z7zUpdatePKdS0_PdS1_S1_P17curandStateXORWOW_param_5];
	cvta.to.global.u64 	%rd1, %rd28;
	cvta.to.global.u64 	%rd2, %rd30;
	cvta.to.global.u64 	%rd3, %rd29;
	cvta.to.global.u64 	%rd4, %rd31;
	cvta.to.global.u64 	%rd33, %rd32;
	mov.u32 	%r12, %ntid.x;
	mov.u32 	%r13, %ctaid.x;
	mov.u32 	%r14, %tid.x;
	mad.lo.s32 	%r1, %r12, %r13, %r14;
	mul.wide.s32 	%rd34, %r1, 48;
	add.s64 	%rd35, %rd33, %rd34;
	ld.global.v2.u32 	{%r15, %r16}, [%rd35];
	shr.u32 	%r17, %r16, 2;
	xor.b32  	%r18, %r17, %r16;
	ld.global.v2.u32 	{%r19, %r20}, [%rd35+8];
	ld.global.v2.u32 	{%r21, %r22}, [%rd35+16];
	st.global.v2.u32 	[%rd35+8], {%r20, %r21};
	shl.b32 	%r23, %r22, 4;
	shl.b32 	%r24, %r18, 1;
	xor.b32  	%r25, %r24, %r23;
	xor.b32  	%r26, %r25, %r18;
	xor.b32  	%r27, %r26, %r22;
	st.global.v2.u32 	[%rd35+16], {%r22, %r27};
	add.s32 	%r28, %r15, 362437;
	st.global.v2.u32 	[%rd35], {%r28, %r19};
	add.s32 	%r29, %r27, %r28;
	and.b32  	%r2, %r29, 16383;
	add.s64 	%rd51, %rd2, 64;
	cvt.u64.u32 	%rd36, %r29;
	and.b64  	%rd6, %rd36, 16383;
	mul.wide.u32 	%rd7, %r2, 16384;
	add.s64 	%rd37, %rd7, %rd1;
	add.s64 	%rd50, %rd37, 64;
	mov.f64 	%fd115, 0d0000000000000000;
	mov.b32 	%r49, 0;
$L__BB0_1:
	ld.global.nc.f64 	%fd6, [%rd51+-64];
	ld.global.nc.f64 	%fd7, [%rd50+-64];
	fma.rn.f64 	%fd8, %fd6, %fd7, %fd115;
	ld.global.nc.f64 	%fd9, [%rd51+-56];
	ld.global.nc.f64 	%fd10, [%rd50+-56];
	fma.rn.f64 	%fd11, %fd9, %fd10, %fd8;
	ld.global.nc.f64 	%fd12, [%rd51+-48];
	ld.global.nc.f64 	%fd13, [%rd50+-48];
	fma.rn.f64 	%fd14, %fd12, %fd13, %fd11;
	ld.global.nc.f64 	%fd15, [%rd51+-40];
	ld.global.nc.f64 	%fd16, [%rd50+-40];
	fma.rn.f64 	%fd17, %fd15, %fd16, %fd14;
	ld.global.nc.f64 	%fd18, [%rd51+-32];
	ld.global.nc.f64 	%fd19, [%rd50+-32];
	fma.rn.f64 	%fd20, %fd18, %fd19, %fd17;
	ld.global.nc.f64 	%fd21, [%rd51+-24];
	ld.global.nc.f64 	%fd22, [%rd50+-24];
	fma.rn.f64 	%fd23, %fd21, %fd22, %fd20;
	ld.global.nc.f64 	%fd24, [%rd51+-16];
	ld.global.nc.f64 	%fd25, [%rd50+-16];
	fma.rn.f64 	%fd26, %fd24, %fd25, %fd23;
	ld.global.nc.f64 	%fd27, [%rd51+-8];
	ld.global.nc.f64 	%fd28, [%rd50+-8];
	fma.rn.f64 	%fd29, %fd27, %fd28, %fd26;
	ld.global.nc.f64 	%fd30, [%rd51];
	ld.global.nc.f64 	%fd31, [%rd50];
	fma.rn.f64 	%fd32, %fd30, %fd31, %fd29;
	ld.global.nc.f64 	%fd33, [%rd51+8];
	ld.global.nc.f64 	%fd34, [%rd50+8];
	fma.rn.f64 	%fd35, %fd33, %fd34, %fd32;
	ld.global.nc.f64 	%fd36, [%rd51+16];
	ld.global.nc.f64 	%fd37, [%rd50+16];
	fma.rn.f64 	%fd38, %fd36, %fd37, %fd35;
	ld.global.nc.f64 	%fd39, [%rd51+24];
	ld.global.nc.f64 	%fd40, [%rd50+24];
	fma.rn.f64 	%fd41, %fd39, %fd40, %fd38;
	ld.global.nc.f64 	%fd42, [%rd51+32];
	ld.global.nc.f64 	%fd43, [%rd50+32];
	fma.rn.f64 	%fd44, %fd42, %fd43, %fd41;
	ld.global.nc.f64 	%fd45, [%rd51+40];
	ld.global.nc.f64 	%fd46, [%rd50+40];
	fma.rn.f64 	%fd47, %fd45, %fd46, %fd44;
	ld.global.nc.f64 	%fd48, [%rd51+48];
	ld.global.nc.f64 	%fd49, [%rd50+48];
	fma.rn.f64 	%fd50, %fd48, %fd49, %fd47;
	ld.global.nc.f64 	%fd51, [%rd51+56];
	ld.global.nc.f64 	%fd52, [%rd50+56];
	fma.rn.f64 	%fd115, %fd51, %fd52, %fd50;
	add.s32 	%r49, %r49, 16;
	add.s64 	%rd51, %rd51, 128;
	add.s64 	%rd50, %rd50, 128;
	setp.ne.s32 	%p1, %r49, 2048;
	@%p1 bra 	$L__BB0_1;
	cvta.to.global.u64 	%rd38, %rd27;
	mul.wide.u32 	%rd39, %r2, 8;
	add.s64 	%rd40, %rd38, %rd39;
	ld.global.nc.f64 	%fd53, [%rd40];
	mul.f64 	%fd54, %fd115, %fd53;
	fma.rn.f64 	%fd55, %fd54, 0d3FF71547652B82FE, 0d4338000000000000;
	{
	.reg .b32 %temp; 
	mov.b64 	{%r31, %temp}, %fd55;
	}
	mov.f64 	%fd56, 0dC338000000000000;
	add.rn.f64 	%fd57, %fd55, %fd56;
	fma.rn.f64 	%fd58, %fd57, 0dBFE62E42FEFA39EF, %fd54;
	fma.rn.f64 	%fd59, %fd57, 0dBC7ABC9E3B39803F, %fd58;
	fma.rn.f64 	%fd60, %fd59, 0d3E5ADE1569CE2BDF, 0d3E928AF3FCA213EA;
	fma.rn.f64 	%fd61, %fd60, %fd59, 0d3EC71DEE62401315;
	fma.rn.f64 	%fd62, %fd61, %fd59, 0d3EFA01997C89EB71;
	fma.rn.f64 	%fd63, %fd62, %fd59, 0d3F2A01A014761F65;
	fma.rn.f64 	%fd64, %fd63, %fd59, 0d3F56C16C1852B7AF;
	fma.rn.f64 	%fd65, %fd64, %fd59, 0d3F81111111122322;
	fma.rn.f64 	%fd66, %fd65, %fd59, 0d3FA55555555502A1;
	fma.rn.f64 	%fd67, %fd66, %fd59, 0d3FC5555555555511;
	fma.rn.f64 	%fd68, %fd67, %fd59, 0d3FE000000000000B;
	fma.rn.f64 	%fd69, %fd68, %fd59, 0d3FF0000000000000;
	fma.rn.f64 	%fd70, %fd69, %fd59, 0d3FF0000000000000;
	{
	.reg .b32 %temp; 
	mov.b64 	{%r32, %temp}, %fd70;
	}
	{
	.reg .b32 %temp; 
	mov.b64 	{%temp, %r33}, %fd70;
	}
	shl.b32 	%r34, %r31, 20;
	add.s32 	%r35, %r34, %r33;
	mov.b64 	%fd71, {%r32, %r35};
	{
	.reg .b32 %temp; 
	mov.b64 	{%temp, %r36}, %fd54;
	}
	mov.b32 	%f1, %r36;
	abs.f32 	%f2, %f1;
	setp.lt.f32 	%p2, %f2, 0f4086232B;
	setp.lt.f64 	%p3, %fd54, 0d0000000000000000;
	add.f64 	%fd72, %fd54, 0d7FF0000000000000;
	selp.f64 	%fd73, 0d0000000000000000, %fd72, %p3;
	setp.geu.f32 	%p4, %f2, 0f40874800;
	shr.u32 	%r37, %r31, 31;
	add.s32 	%r38, %r31, %r37;
	shr.s32 	%r39, %r38, 1;
	shl.b32 	%r40, %r39, 20;
	add.s32 	%r41, %r33, %r40;
	mov.b64 	%fd74, {%r32, %r41};
	sub.s32 	%r42, %r31, %r39;
	shl.b32 	%r43, %r42, 20;
	add.s32 	%r44, %r43, 1072693248;
	mov.b32 	%r51, 0;
	mov.b64 	%fd75, {%r51, %r44};
	mul.f64 	%fd76, %fd75, %fd74;
	selp.f64 	%fd77, %fd73, %fd76, %p4;
	selp.f64 	%fd78, %fd71, %fd77, %p2;
	add.f64 	%fd79, %fd78, 0d3FF0000000000000;
	rcp.rn.f64 	%fd80, %fd79;
	mul.f64 	%fd3, %fd53, %fd80;
	add.s64 	%rd54, %rd2, 16;
	shl.b64 	%rd41, %rd6, 3;
	add.s64 	%rd42, %rd41, %rd3;
	add.s64 	%rd53, %rd42, 262144;
	add.s64 	%rd15, %rd4, 262144;
	add.s64 	%rd52, %rd37, 16;
	mov.u32 	%r50, %r1;
$L__BB0_3:
	mul.wide.s32 	%rd44, %r50, 8;
	add.s64 	%rd45, %rd15, %rd44;
	ld.global.nc.f64 	%fd81, [%rd54+-16];
	ld.global.f64 	%fd82, [%rd53+-262144];
	sub.f64 	%fd83, %fd81, %fd82;
	ld.global.nc.f64 	%fd84, [%rd52+-16];
	mul.f64 	%fd85, %fd84, %fd3;
	sub.f64 	%fd86, %fd81, %fd85;
	mul.f64 	%fd87, %fd86, 0d3FE0000000000000;
	sub.f64 	%fd88, %fd83, %fd87;
	st.global.f64 	[%rd45+-262144], %fd88;
	ld.global.nc.f64 	%fd89, [%rd54+-8];
	ld.global.f64 	%fd90, [%rd53+-131072];
	sub.f64 	%fd91, %fd89, %fd90;
	ld.global.nc.f64 	%fd92, [%rd52+-8];
	mul.f64 	%fd93, %fd92, %fd3;
	sub.f64 	%fd94, %fd89, %fd93;
	mul.f64 	%fd95, %fd94, 0d3FE0000000000000;
	sub.f64 	%fd96, %fd91, %fd95;
	st.global.f64 	[%rd45+-131072], %fd96;
	ld.global.nc.f64 	%fd97, [%rd54];
	ld.global.f64 	%fd98, [%rd53];
	sub.f64 	%fd99, %fd97, %fd98;
	ld.global.nc.f64 	%fd100, [%rd52];
	mul.f64 	%fd101, %fd100, %fd3;
	sub.f64 	%fd102, %fd97, %fd101;
	mul.f64 	%fd103, %fd102, 0d3FE0000000000000;
	sub.f64 	%fd104, %fd99, %fd103;
	st.global.f64 	[%rd45], %fd104;
	ld.global.nc.f64 	%fd105, [%rd54+8];
	ld.global.f64 	%fd106, [%rd53+131072];
	sub.f64 	%fd107, %fd105, %fd106;
	ld.global.nc.f64 	%fd108, [%rd52+8];
	mul.f64 	%fd109, %fd108, %fd3;
	sub.f64 	%fd110, %fd105, %fd109;
	mul.f64 	%fd111, %fd110, 0d3FE0000000000000;
	sub.f64 	%fd112, %fd107, %fd111;
	st.global.f64 	[%rd45+131072], %fd112;
	add.s32 	%r51, %r51, 4;
	add.s64 	%rd54, %rd54, 32;
	add.s64 	%rd53, %rd53, 524288;
	add.s32 	%r50, %r50, 65536;
	add.s64 	%rd52, %rd52, 32;
	setp.ne.s32 	%p5, %r51, 2048;
	@%p5 bra 	$L__BB0_3;
	mov.b32 	%r52, 0;
$L__BB0_5:
	shl.b32 	%r46, %r52, 14;
	or.b32  	%r47, %r46, %r2;
	mul.wide.u32 	%rd46, %r47, 8;
	add.s64 	%rd23, %rd3, %rd46;
	add.s32 	%r48, %r46, %r1;
	mul.wide.s32 	%rd47, %r48, 8;
	add.s64 	%rd48, %rd4, %rd47;
	ld.global.f64 	%fd4, [%rd48];
	ld.global.u64 	%rd55, [%rd23];
$L__BB0_6:
	mov.b64 	%fd113, %rd55;
	add.f64 	%fd114, %fd4, %fd113;
	mov.b64 	%rd49, %fd114;
	atom.relaxed.global.cas.b64 	%rd26, [%rd23], %rd55, %rd49;
	setp.ne.s64 	%p6, %rd55, %rd26;
	mov.u64 	%rd55, %rd26;
	@%p6 bra 	$L__BB0_6;
	add.s32 	%r52, %r52, 1;
	setp.ne.s32 	%p7, %r52, 2048;
	@%p7 bra 	$L__BB0_5;
	ret;

}
	// .globl	_Z10initCurandP17curandStateXORWOWm
.visible .entry _Z10initCurandP17curandStateXORWOWm(
	.param .u64 .ptr .align 1 _Z10initCurandP17curandStateXORWOWm_param_0,
	.param .u64 _Z10initCurandP17curandStateXORWOWm_param_1
)
{
	.reg .pred 	%p<24>;
	.reg .b32 	%r<413>;
	.reg .b64 	%rd<19>;

	ld.param.u64 	%rd8, [_Z10initCurandP17curandStateXORWOWm_param_0];
	ld.param.u64 	%rd9, [_Z10initCurandP17curandStateXORWOWm_param_1];
	cvta.to.global.u64 	%rd10, %rd8;
	mov.u32 	%r182, %ctaid.x;
	mov.u32 	%r183, %ntid.x;
	mov.u32 	%r184, %tid.x;
	mad.lo.s32 	%r185, %r182, %r183, %r184;
	cvt.s64.s32 	%rd18, %r185;
	mul.wide.s32 	%rd11, %r185, 48;
	add.s64 	%rd2, %rd10, %rd11;
	cvt.u32.u64 	%r186, %rd9;
	xor.b32  	%r187, %r186, -1429050551;
	mul.lo.s32 	%r188, %r187, 1099087573;
	{ .reg .b32 tmp; mov.b64 {tmp, %r189}, %rd9; }
	xor.b32  	%r190, %r189, -136515619;
	mul.lo.s32 	%r191, %r190, -1703105765;
	add.s32 	%r192, %r188, %r191;
	add.s32 	%r193, %r192, 6615241;
	add.s32 	%r194, %r188, 123456789;
	st.global.v2.u32 	[%rd2], {%r193, %r194};
	xor.b32  	%r195, %r188, 362436069;
	add.s32 	%r196, %r191, 521288629;
	st.global.v2.u32 	[%rd2+8], {%r195, %r196};
	xor.b32  	%r197, %r191, 88675123;
	add.s32 	%r198, %r188, 5783321;
	st.global.v2.u32 	[%rd2+16], {%r197, %r198};
	setp.eq.s32 	%p1, %r185, 0;
	@%p1 bra 	$L__BB1_42;
	mov.b32 	%r319, 0;
$L__BB1_2:
	and.b64  	%rd4, %rd18, 3;
	setp.eq.s64 	%p2, %rd4, 0;
	@%p2 bra 	$L__BB1_41;
	mul.wide.u32 	%rd12, %r319, 3200;
	mov.u64 	%rd13, precalc_xorwow_matrix;
	add.s64 	%rd5, %rd13, %rd12;
	cvt.u32.u64 	%r2, %rd4;
	mov.b32 	%r320, 0;
$L__BB1_4:
	mov.b32 	%r333, 0;
	mov.u32 	%r334, %r333;
	mov.u32 	%r335, %r333;
	mov.u32 	%r336, %r333;
	mov.u32 	%r337, %r333;
	mov.u32 	%r326, %r333;
$L__BB1_5:
	mul.wide.u32 	%rd14, %r326, 4;
	add.s64 	%rd15, %rd2, %rd14;
	ld.global.u32 	%r10, [%rd15+4];
	shl.b32 	%r11, %r326, 5;
	mov.b32 	%r332, 0;
$L__BB1_6:
	.pragma "nounroll";
	shr.u32 	%r203, %r10, %r332;
	and.b32  	%r204, %r203, 1;
	setp.eq.b32 	%p3, %r204, 1;
	not.pred 	%p4, %p3;
	add.s32 	%r205, %r11, %r332;
	mul.lo.s32 	%r206, %r205, 5;
	mul.wide.u32 	%rd16, %r206, 4;
	add.s64 	%rd6, %rd5, %rd16;
	@%p4 bra 	$L__BB1_8;
	ld.global.u32 	%r207, [%rd6];
	xor.b32  	%r337, %r337, %r207;
	ld.global.u32 	%r208, [%rd6+4];
	xor.b32  	%r336, %r336, %r208;
	ld.global.u32 	%r209, [%rd6+8];
	xor.b32  	%r335, %r335, %r209;
	ld.global.u32 	%r210, [%rd6+12];
	xor.b32  	%r334, %r334, %r210;
	ld.global.u32 	%r211, [%rd6+16];
	xor.b32  	%r333, %r333, %r211;
$L__BB1_8:
	and.b32  	%r213, %r203, 2;
	setp.eq.s32 	%p5, %r213, 0;
	@%p5 bra 	$L__BB1_10;
	ld.global.u32 	%r214, [%rd6+20];
	xor.b32  	%r337, %r337, %r214;
	ld.global.u32 	%r215, [%rd6+24];
	xor.b32  	%r336, %r336, %r215;
	ld.global.u32 	%r216, [%rd6+28];
	xor.b32  	%r335, %r335, %r216;
	ld.global.u32 	%r217, [%rd6+32];
	xor.b32  	%r334, %r334, %r217;
	ld.global.u32 	%r218, [%rd6+36];
	xor.b32  	%r333, %r333, %r218;
$L__BB1_10:
	and.b32  	%r220, %r203, 4;
	setp.eq.s32 	%p6, %r220, 0;
	@%p6 bra 	$L__BB1_12;
	ld.global.u32 	%r221, [%rd6+40];
	xor.b32  	%r337, %r337, %r221;
	ld.global.u32 	%r222, [%rd6+44];
	xor.b32  	%r336, %r336, %r222;
	ld.global.u32 	%r223, [%rd6+48];
	xor.b32  	%r335, %r335, %r223;
	ld.global.u32 	%r224, [%rd6+52];
	xor.b32  	%r334, %r334, %r224;
	ld.global.u32 	%r225, [%rd6+56];
	xor.b32  	%r333, %r333, %r225;
$L__BB1_12:
	and.b32  	%r227, %r203, 8;
	setp.eq.s32 	%p7, %r227, 0;
	@%p7 bra 	$L__BB1_14;
	ld.global.u32 	%r228, [%rd6+60];
	xor.b32  	%r337, %r337, %r228;
	ld.global.u32 	%r229, [%rd6+64];
	xor.b32  	%r336, %r336, %r229;
	ld.global.u32 	%r230, [%rd6+68];
	xor.b32  	%r335, %r335, %r230;
	ld.global.u32 	%r231, [%rd6+72];
	xor.b32  	%r334, %r334, %r231;
	ld.global.u32 	%r232, [%rd6+76];
	xor.b32  	%r333, %r333, %r232;
$L__BB1_14:
	and.b32  	%r234, %r203, 16;
	setp.eq.s32 	%p8, %r234, 0;
	@%p8 bra 	$L__BB1_16;
	ld.global.u32 	%r235, [%rd6+80];
	xor.b32  	%r337, %r337, %r235;
	ld.global.u32 	%r236, [%rd6+84];
	xor.b32  	%r336, %r336, %r236;
	ld.global.u32 	%r237, [%rd6+88];
	xor.b32  	%r335, %r335, %r237;
	ld.global.u32 	%r238, [%rd6+92];
	xor.b32  	%r334, %r334, %r238;
	ld.global.u32 	%r239, [%rd6+96];
	xor.b32  	%r333, %r333, %r239;
$L__BB1_16:
	and.b32  	%r241, %r203, 32;
	setp.eq.s32 	%p9, %r241, 0;
	@%p9 bra 	$L__BB1_18;
	ld.global.u32 	%r242, [%rd6+100];
	xor.b32  	%r337, %r337, %r242;
	ld.global.u32 	%r243, [%rd6+104];
	xor.b32  	%r336, %r336, %r243;
	ld.global.u32 	%r244, [%rd6+108];
	xor.b32  	%r335, %r335, %r244;
	ld.global.u32 	%r245, [%rd6+112];
	xor.b32  	%r334, %r334, %r245;
	ld.global.u32 	%r246, [%rd6+116];
	xor.b32  	%r333, %r333, %r246;
$L__BB1_18:
	and.b32  	%r248, %r203, 64;
	setp.eq.s32 	%p10, %r248, 0;
	@%p10 bra 	$L__BB1_20;
	ld.global.u32 	%r249, [%rd6+120];
	xor.b32  	%r337, %r337, %r249;
	ld.global.u32 	%r250, [%rd6+124];
	xor.b32  	%r336, %r336, %r250;
	ld.global.u32 	%r251, [%rd6+128];
	xor.b32  	%r335, %r335, %r251;
	ld.global.u32 	%r252, [%rd6+132];
	xor.b32  	%r334, %r334, %r252;
	ld.global.u32 	%r253, [%rd6+136];
	xor.b32  	%r333, %r333, %r253;
$L__BB1_20:
	and.b32  	%r255, %r203, 128;
	setp.eq.s32 	%p11, %r255, 0;
	@%p11 bra 	$L__BB1_22;
	ld.global.u32 	%r256, [%rd6+140];
	xor.b32  	%r337, %r337, %r256;
	ld.global.u32 	%r257, [%rd6+144];
	xor.b32  	%r336, %r336, %r257;
	ld.global.u32 	%r258, [%rd6+148];
	xor.b32  	%r335, %r335, %r258;
	ld.global.u32 	%r259, [%rd6+152];
	xor.b32  	%r334, %r334, %r259;
	ld.global.u32 	%r260, [%rd6+156];
	xor.b32  	%r333, %r333, %r260;
$L__BB1_22:
	and.b32  	%r262, %r203, 256;
	setp.eq.s32 	%p12, %r262, 0;
	@%p12 bra 	$L__BB1_24;
	ld.global.u32 	%r263, [%rd6+160];
	xor.b32  	%r337, %r337, %r263;
	ld.global.u32 	%r264, [%rd6+164];
	xor.b32  	%r336, %r336, %r264;
	ld.global.u32 	%r265, [%rd6+168];
	xor.b32  	%r335, %r335, %r265;
	ld.global.u32 	%r266, [%rd6+172];
	xor.b32  	%r334, %r334, %r266;
	ld.global.u32 	%r267, [%rd6+176];
	xor.b32  	%r333, %r333, %r267;
$L__BB1_24:
	and.b32  	%r269, %r203, 512;
	setp.eq.s32 	%p13, %r269, 0;
	@%p13 bra 	$L__BB1_26;
	ld.global.u32 	%r270, [%rd6+180];
	xor.b32  	%r337, %r337, %r270;
	ld.global.u32 	%r271, [%rd6+184];
	xor.b32  	%r336, %r336, %r271;
	ld.global.u32 	%r272, [%rd6+188];
	xor.b32  	%r335, %r335, %r272;
	ld.global.u32 	%r273, [%rd6+192];
	xor.b32  	%r334, %r334, %r273;
	ld.global.u32 	%r274, [%rd6+196];
	xor.b32  	%r333, %r333, %r274;
$L__BB1_26:
	and.b32  	%r276, %r203, 1024;
	setp.eq.s32 	%p14, %r276, 0;
	@%p14 bra 	$L__BB1_28;
	ld.global.u32 	%r277, [%rd6+200];
	xor.b32  	%r337, %r337, %r277;
	ld.global.u32 	%r278, [%rd6+204];
	xor.b32  	%r336, %r336, %r278;
	ld.global.u32 	%r279, [%rd6+208];
	xor.b32  	%r335, %r335, %r279;
	ld.global.u32 	%r280, [%rd6+212];
	xor.b32  	%r334, %r334, %r280;
	ld.global.u32 	%r281, [%rd6+216];
	xor.b32  	%r333, %r333, %r281;
$L__BB1_28:
	and.b32  	%r283, %r203, 2048;
	setp.eq.s32 	%p15, %r283, 0;
	@%p15 bra 	$L__BB1_30;
	ld.global.u32 	%r284, [%rd6+220];
	xor.b32  	%r337, %r337, %r284;
	ld.global.u32 	%r285, [%rd6+224];
	xor.b32  	%r336, %r336, %r285;
	ld.global.u32 	%r286, [%rd6+228];
	xor.b32  	%r335, %r335, %r286;
	ld.global.u32 	%r287, [%rd6+232];
	xor.b32  	%r334, %r334, %r287;
	ld.global.u32 	%r288, [%rd6+236];
	xor.b32  	%r333, %r333, %r288;
$L__BB1_30:
	and.b32  	%r290, %r203, 4096;
	setp.eq.s32 	%p16, %r290, 0;
	@%p16 bra 	$L__BB1_32;
	ld.global.u32 	%r291, [%rd6+240];
	xor.b32  	%r337, %r337, %r291;
	ld.global.u32 	%r292, [%rd6+244];
	xor.b32  	%r336, %r336, %r292;
	ld.global.u32 	%r293, [%rd6+248];
	xor.b32  	%r335, %r335, %r293;
	ld.global.u32 	%r294, [%rd6+252];
	xor.b32  	%r334, %r334, %r294;
	ld.global.u32 	%r295, [%rd6+256];
	xor.b32  	%r333, %r333, %r295;
$L__BB1_32:
	and.b32  	%r297, %r203, 8192;
	setp.eq.s32 	%p17, %r297, 0;
	@%p17 bra 	$L__BB1_34;
	ld.global.u32 	%r298, [%rd6+260];
	xor.b32  	%r337, %r337, %r298;
	ld.global.u32 	%r299, [%rd6+264];
	xor.b32  	%r336, %r336, %r299;
	ld.global.u32 	%r300, [%rd6+268];
	xor.b32  	%r335, %r335, %r300;
	ld.global.u32 	%r301, [%rd6+272];
	xor.b32  	%r334, %r334, %r301;
	ld.global.u32 	%r302, [%rd6+276];
	xor.b32  	%r333, %r333, %r302;
$L__BB1_34:
	and.b32  	%r304, %r203, 16384;
	setp.eq.s32 	%p18, %r304, 0;
	@%p18 bra 	$L__BB1_36;
	ld.global.u32 	%r305, [%rd6+280];
	xor.b32  	%r337, %r337, %r305;
	ld.global.u32 	%r306, [%rd6+284];
	xor.b32  	%r336, %r336, %r306;
	ld.global.u32 	%r307, [%rd6+288];
	xor.b32  	%r335, %r335, %r307;
	ld.global.u32 	%r308, [%rd6+292];
	xor.b32  	%r334, %r334, %r308;
	ld.global.u32 	%r309, [%rd6+296];
	xor.b32  	%r333, %r333, %r309;
$L__BB1_36:
	and.b32  	%r311, %r203, 32768;
	setp.eq.s32 	%p19, %r311, 0;
	@%p19 bra 	$L__BB1_38;
	ld.global.u32 	%r312, [%rd6+300];
	xor.b32  	%r337, %r337, %r312;
	ld.global.u32 	%r313, [%rd6+304];
	xor.b32  	%r336, %r336, %r313;
	ld.global.u32 	%r314, [%rd6+308];
	xor.b32  	%r335, %r335, %r314;
	ld.global.u32 	%r315, [%rd6+312];
	xor.b32  	%r334, %r334, %r315;
	ld.global.u32 	%r316, [%rd6+316];
	xor.b32  	%r333, %r333, %r316;
$L__BB1_38:
	add.s32 	%r332, %r332, 16;
	setp.ne.s32 	%p20, %r332, 32;
	@%p20 bra 	$L__BB1_6;
	mad.lo.s32 	%r317, %r326, -31, %r11;
	add.s32 	%r326, %r317, 1;
	setp.ne.s32 	%p21, %r326, 5;
	@%p21 bra 	$L__BB1_5;
	st.global.u32 	[%rd2+4], %r337;
	st.global.u32 	[%rd2+8], %r336;
	st.global.u32 	[%rd2+12], %r335;
	st.global.u32 	[%rd2+16], %r334;
	st.global.u32 	[%rd2+20], %r333;
	add.s32 	%r320, %r320, 1;
	setp.lt.u32 	%p22, %r320, %r2;
	@%p22 bra 	$L__BB1_4;
$L__BB1_41:
	shr.u64 	%rd7, %rd18, 2;
	add.s32 	%r319, %r319, 1;
	setp.gt.u64 	%p23, %rd18, 3;
	mov.u64 	%rd18, %rd7;
	@%p23 bra 	$L__BB1_2;
$L__BB1_42:
	mov.b32 	%r318, 0;
	st.global.v2.u32 	[%rd2+24], {%r318, %r318};
	st.global.u32 	[%rd2+32], %r318;
	mov.b64 	%rd17, 0;
	st.global.u64 	[%rd2+40], %rd17;
	ret;

}
	// .globl	_Z21reduction_sum_dividedPKdPdiid
.visible .entry _Z21reduction_sum_dividedPKdPdiid(
	.param .u64 .ptr .align 1 _Z21reduction_sum_dividedPKdPdiid_param_0,
	.param .u64 .ptr .align 1 _Z21reduction_sum_dividedPKdPdiid_param_1,
	.param .u32 _Z21reduction_sum_dividedPKdPdiid_param_2,
	.param .u32 _Z21reduction_sum_dividedPKdPdiid_param_3,
	.param .f64 _Z21reduction_sum_dividedPKdPdiid_param_4
)
{
	.reg .pred 	%p<27>;
	.reg .b32 	%r<60>;
	.reg .b64 	%rd<14>;
	.reg .b64 	%fd<27>;
	// demoted variable
	.shared .align 8 .b8 _ZZ21reduction_sum_dividedPKdPdiidE6buffer[256];
	ld.param.u64 	%rd7, [_Z21reduction_sum_dividedPKdPdiid_param_0];
	ld.param.u64 	%rd8, [_Z21reduction_sum_dividedPKdPdiid_param_1];
	ld.param.u32 	%r10, [_Z21reduction_sum_dividedPKdPdiid_param_2];
	ld.param.u32 	%r11, [_Z21reduction_sum_dividedPKdPdiid_param_3];
	ld.param.f64 	%fd3, [_Z21reduction_sum_dividedPKdPdiid_param_4];
	bar.sync 	0;
	mov.u32 	%r1, %ctaid.x;
	mov.u32 	%r2, %tid.x;
	setp.lt.s32 	%p1, %r10, 1;
	@%p1 bra 	$L__BB2_9;
	and.b32  	%r3, %r2, 31;
	shr.u32 	%r13, %r2, 2;
	mov.u32 	%r14, _ZZ21reduction_sum_dividedPKdPdiidE6buffer;
	add.s32 	%r4, %r14, %r13;
	shl.b32 	%r15, %r2, 3;
	add.s32 	%r5, %r14, %r15;
	mov.u32 	%r16, %ntid.x;
	mad.lo.s32 	%r6, %r1, %r16, %r2;
	cvta.to.global.u64 	%rd1, %rd7;
	cvta.to.global.u64 	%rd2, %rd8;
	mov.b32 	%r59, 0;
$L__BB2_2:
	setp.ne.s32 	%p2, %r3, 0;
	add.s32 	%r37, %r59, %r1;
	rem.u32 	%r8, %r37, %r10;
	mad.lo.s32 	%r38, %r8, %r11, %r6;
	mul.wide.s32 	%rd9, %r38, 8;
	add.s64 	%rd10, %rd1, %rd9;
	ld.global.nc.f64 	%fd4, [%rd10];
	// begin inline asm
	mov.b64 {%r17,%r18}, %fd4;
	// end inline asm
	shfl.sync.bfly.b32	%r20|%p3, %r18, 16, 31, -1;
	shfl.sync.bfly.b32	%r19|%p4, %r17, 16, 31, -1;
	// begin inline asm
	mov.b64 %fd5, {%r19,%r20};
	// end inline asm
	add.f64 	%fd6, %fd4, %fd5;
	// begin inline asm
	mov.b64 {%r21,%r22}, %fd6;
	// end inline asm
	shfl.sync.bfly.b32	%r24|%p5, %r22, 8, 31, -1;
	shfl.sync.bfly.b32	%r23|%p6, %r21, 8, 31, -1;
	// begin inline asm
	mov.b64 %fd7, {%r23,%r24};
	// end inline asm
	add.f64 	%fd8, %fd6, %fd7;
	// begin inline asm
	mov.b64 {%r25,%r26}, %fd8;
	// end inline asm
	shfl.sync.bfly.b32	%r28|%p7, %r26, 4, 31, -1;
	shfl.sync.bfly.b32	%r27|%p8, %r25, 4, 31, -1;
	// begin inline asm
	mov.b64 %fd9, {%r27,%r28};
	// end inline asm
	add.f64 	%fd10, %fd8, %fd9;
	// begin inline asm
	mov.b64 {%r29,%r30}, %fd10;
	// end inline asm
	shfl.sync.bfly.b32	%r32|%p9, %r30, 2, 31, -1;
	shfl.sync.bfly.b32	%r31|%p10, %r29, 2, 31, -1;
	// begin inline asm
	mov.b64 %fd11, {%r31,%r32};
	// end inline asm
	add.f64 	%fd12, %fd10, %fd11;
	// begin inline asm
	mov.b64 {%r33,%r34}, %fd12;
	// end inline asm
	shfl.sync.bfly.b32	%r36|%p11, %r34, 1, 31, -1;
	shfl.sync.bfly.b32	%r35|%p12, %r33, 1, 31, -1;
	// begin inline asm
	mov.b64 %fd13, {%r35,%r36};
	// end inline asm
	add.f64 	%fd1, %fd12, %fd13;
	@%p2 bra 	$L__BB2_4;
	div.rn.f64 	%fd14, %fd1, %fd3;
	st.shared.f64 	[%r4], %fd14;
$L__BB2_4:
	setp.gt.u32 	%p13, %r2, 31;
	bar.sync 	0;
	@%p13 bra 	$L__BB2_8;
	setp.ne.s32 	%p14, %r2, 0;
	ld.shared.f64 	%fd15, [%r5];
	// begin inline asm
	mov.b64 {%r39,%r40}, %fd15;
	// end inline asm
	shfl.sync.bfly.b32	%r42|%p15, %r40, 16, 31, -1;
	shfl.sync.bfly.b32	%r41|%p16, %r39, 16, 31, -1;
	// begin inline asm
	mov.b64 %fd16, {%r41,%r42};
	// end inline asm
	add.f64 	%fd17, %fd15, %fd16;
	// begin inline asm
	mov.b64 {%r43,%r44}, %fd17;
	// end inline asm
	shfl.sync.bfly.b32	%r46|%p17, %r44, 8, 31, -1;
	shfl.sync.bfly.b32	%r45|%p18, %r43, 8, 31, -1;
	// begin inline asm
	mov.b64 %fd18, {%r45,%r46};
	// end inline asm
	add.f64 	%fd19, %fd17, %fd18;
	// begin inline asm
	mov.b64 {%r47,%r48}, %fd19;
	// end inline asm
	shfl.sync.bfly.b32	%r50|%p19, %r48, 4, 31, -1;
	shfl.sync.bfly.b32	%r49|%p20, %r47, 4, 31, -1;
	// begin inline asm
	mov.b64 %fd20, {%r49,%r50};
	// end inline asm
	add.f64 	%fd21, %fd19, %fd20;
	// begin inline asm
	mov.b64 {%r51,%r52}, %fd21;
	// end inline asm
	shfl.sync.bfly.b32	%r54|%p21, %r52, 2, 31, -1;
	shfl.sync.bfly.b32	%r53|%p22, %r51, 2, 31, -1;
	// begin inline asm
	mov.b64 %fd22, {%r53,%r54};
	// end inline asm
	add.f64 	%fd23, %fd21, %fd22;
	// begin inline asm
	mov.b64 {%r55,%r56}, %fd23;
	// end inline asm
	shfl.sync.bfly.b32	%r58|%p23, %r56, 1, 31, -1;
	shfl.sync.bfly.b32	%r57|%p24, %r55, 1, 31, -1;
	// begin inline asm
	mov.b64 %fd24, {%r57,%r58};
	// end inline asm
	add.f64 	%fd2, %fd23, %fd24;
	@%p14 bra 	$L__BB2_8;
	mul.wide.u32 	%rd11, %r8, 8;
	add.s64 	%rd3, %rd2, %rd11;
	ld.global.u64 	%rd13, [%rd3];
$L__BB2_7:
	mov.b64 	%fd25, %rd13;
	add.f64 	%fd26, %fd2, %fd25;
	mov.b64 	%rd12, %fd26;
	atom.relaxed.global.cas.b64 	%rd6, [%rd3], %rd13, %rd12;
	setp.ne.s64 	%p25, %rd13, %rd6;
	mov.u64 	%rd13, %rd6;
	@%p25 bra 	$L__BB2_7;
$L__BB2_8:
	add.s32 	%r59, %r59, 1;
	setp.ne.s32 	%p26, %r59, %r10;
	@%p26 bra 	$L__BB2_2;
$L__BB2_9:
	ret;

}
	// .globl	_Z20parallel_sum_dividedPKdPdid
.visible .entry _Z20parallel_sum_dividedPKdPdid(
	.param .u64 .ptr .align 1 _Z20parallel_sum_dividedPKdPdid_param_0,
	.param .u64 .ptr .align 1 _Z20parallel_sum_dividedPKdPdid_param_1,
	.param .u32 _Z20parallel_sum_dividedPKdPdid_param_2,
	.param .f64 _Z20parallel_sum_dividedPKdPdid_param_3
)
{
	.reg .pred 	%p<10>;
	.reg .b32 	%r<37>;
	.reg .b64 	%rd<16>;
	.reg .b64 	%fd<85>;

	ld.param.u64 	%rd4, [_Z20parallel_sum_dividedPKdPdid_param_0];
	ld.param.u64 	%rd3, [_Z20parallel_sum_dividedPKdPdid_param_1];
	ld.param.u32 	%r23, [_Z20parallel_sum_dividedPKdPdid_param_2];
	ld.param.f64 	%fd14, [_Z20parallel_sum_dividedPKdPdid_param_3];
	cvta.to.global.u64 	%rd1, %rd4;
	mov.u32 	%r24, %ctaid.x;
	mov.u32 	%r25, %ntid.x;
	mov.u32 	%r26, %tid.x;
	mad.lo.s32 	%r1, %r24, %r25, %r26;
	setp.lt.s32 	%p1, %r23, 1;
	mov.f64 	%fd84, 0d0000000000000000;
	@%p1 bra 	$L__BB3_13;
	mul.lo.s32 	%r2, %r23, %r1;
	and.b32  	%r3, %r23, 15;
	setp.lt.u32 	%p2, %r23, 16;
	mov.f64 	%fd84, 0d0000000000000000;
	mov.b32 	%r33, 0;
	@%p2 bra 	$L__BB3_4;
	and.b32  	%r33, %r23, 2147483632;
	neg.s32 	%r31, %r33;
	add.s64 	%rd2, %rd1, 64;
	mov.f64 	%fd84, 0d0000000000000000;
	mov.u32 	%r30, %r2;
$L__BB3_3:
	.pragma "nounroll";
	mul.wide.s32 	%rd5, %r30, 8;
	add.s64 	%rd6, %rd2, %rd5;
	ld.global.nc.f64 	%fd19, [%rd6+-64];
	add.f64 	%fd20, %fd84, %fd19;
	ld.global.nc.f64 	%fd21, [%rd6+-56];
	add.f64 	%fd22, %fd20, %fd21;
	ld.global.nc.f64 	%fd23, [%rd6+-48];
	add.f64 	%fd24, %fd22, %fd23;
	ld.global.nc.f64 	%fd25, [%rd6+-40];
	add.f64 	%fd26, %fd24, %fd25;
	ld.global.nc.f64 	%fd27, [%rd6+-32];
	add.f64 	%fd28, %fd26, %fd27;
	ld.global.nc.f64 	%fd29, [%rd6+-24];
	add.f64 	%fd30, %fd28, %fd29;
	ld.global.nc.f64 	%fd31, [%rd6+-16];
	add.f64 	%fd32, %fd30, %fd31;
	ld.global.nc.f64 	%fd33, [%rd6+-8];
	add.f64 	%fd34, %fd32, %fd33;
	ld.global.nc.f64 	%fd35, [%rd6];
	add.f64 	%fd36, %fd34, %fd35;
	ld.global.nc.f64 	%fd37, [%rd6+8];
	add.f64 	%fd38, %fd36, %fd37;
	ld.global.nc.f64 	%fd39, [%rd6+16];
	add.f64 	%fd40, %fd38, %fd39;
	ld.global.nc.f64 	%fd41, [%rd6+24];
	add.f64 	%fd42, %fd40, %fd41;
	ld.global.nc.f64 	%fd43, [%rd6+32];
	add.f64 	%fd44, %fd42, %fd43;
	ld.global.nc.f64 	%fd45, [%rd6+40];
	add.f64 	%fd46, %fd44, %fd45;
	ld.global.nc.f64 	%fd47, [%rd6+48];
	add.f64 	%fd48, %fd46, %fd47;
	ld.global.nc.f64 	%fd49, [%rd6+56];
	add.f64 	%fd84, %fd48, %fd49;
	add.s32 	%r31, %r31, 16;
	add.s32 	%r30, %r30, 16;
	setp.ne.s32 	%p3, %r31, 0;
	@%p3 bra 	$L__BB3_3;
$L__BB3_4:
	setp.eq.s32 	%p4, %r3, 0;
	@%p4 bra 	$L__BB3_13;
	and.b32  	%r11, %r23, 7;
	setp.lt.u32 	%p5, %r3, 8;
	@%p5 bra 	$L__BB3_7;
	add.s32 	%r28, %r33, %r2;
	mul.wide.s32 	%rd7, %r28, 8;
	add.s64 	%rd8, %rd1, %rd7;
	ld.global.nc.f64 	%fd51, [%rd8];
	add.f64 	%fd52, %fd84, %fd51;
	ld.global.nc.f64 	%fd53, [%rd8+8];
	add.f64 	%fd54, %fd52, %fd53;
	ld.global.nc.f64 	%fd55, [%rd8+16];
	add.f64 	%fd56, %fd54, %fd55;
	ld.global.nc.f64 	%fd57, [%rd8+24];
	add.f64 	%fd58, %fd56, %fd57;
	ld.global.nc.f64 	%fd59, [%rd8+32];
	add.f64 	%fd60, %fd58, %fd59;
	ld.global.nc.f64 	%fd61, [%rd8+40];
	add.f64 	%fd62, %fd60, %fd61;
	ld.global.nc.f64 	%fd63, [%rd8+48];
	add.f64 	%fd64, %fd62, %fd63;
	ld.global.nc.f64 	%fd65, [%rd8+56];
	add.f64 	%fd84, %fd64, %fd65;
	add.s32 	%r33, %r33, 8;
$L__BB3_7:
	setp.eq.s32 	%p6, %r11, 0;
	@%p6 bra 	$L__BB3_13;
	and.b32  	%r14, %r23, 3;
	setp.lt.u32 	%p7, %r11, 4;
	@%p7 bra 	$L__BB3_10;
	add.s32 	%r29, %r33, %r2;
	mul.wide.s32 	%rd9, %r29, 8;
	add.s64 	%rd10, %rd1, %rd9;
	ld.global.nc.f64 	%fd67, [%rd10];
	add.f64 	%fd68, %fd84, %fd67;
	ld.global.nc.f64 	%fd69, [%rd10+8];
	add.f64 	%fd70, %fd68, %fd69;
	ld.global.nc.f64 	%fd71, [%rd10+16];
	add.f64 	%fd72, %fd70, %fd71;
	ld.global.nc.f64 	%fd73, [%rd10+24];
	add.f64 	%fd84, %fd72, %fd73;
	add.s32 	%r33, %r33, 4;
$L__BB3_10:
	setp.eq.s32 	%p8, %r14, 0;
	@%p8 bra 	$L__BB3_13;
	add.s32 	%r36, %r33, %r2;
	neg.s32 	%r35, %r14;
$L__BB3_12:
	.pragma "nounroll";
	mul.wide.s32 	%rd11, %r36, 8;
	add.s64 	%rd12, %rd1, %rd11;
	ld.global.nc.f64 	%fd74, [%rd12];
	add.f64 	%fd84, %fd84, %fd74;
	add.s32 	%r36, %r36, 1;
	add.s32 	%r35, %r35, 1;
	setp.ne.s32 	%p9, %r35, 0;
	@%p9 bra 	$L__BB3_12;
$L__BB3_13:
	cvta.to.global.u64 	%rd13, %rd3;
	div.rn.f64 	%fd75, %fd84, %fd14;
	mul.wide.s32 	%rd14, %r1, 8;
	add.s64 	%rd15, %rd13, %rd14;
	st.global.f64 	[%rd15], %fd75;
	ret;

}


// ===== COMPILED SASS (sm_100) =====

	.target	sm_100

	.elftype	@"ET_EXEC"


//--------------------- .note.nv.tkinfo           --------------------------
	.section	.note.nv.tkinfo,"",@"SHT_NOTE"
	.sectionflags	@"SHF_NOTE_NV_TKINFO"
	.tkinfo
        /*0018*/ 	.word	0x00000002
        /*0030*/ 	.string	""
        /*0030*/ 	.string	"ptxas"
        /*0030*/ 	.string	"Cuda compilation tools, release 13.0, V13.0.88"
        /*0030*/ 	.string	"Build cuda_13.0.r13.0/compiler.36424714_0"
        /*0030*/ 	.string	"-arch sm_100 -m 64 "



//--------------------- .note.nv.cuinfo           --------------------------
	.section	.note.nv.cuinfo,"",@"SHT_NOTE"
	.sectionflags	@"SHF_NOTE_NV_CUINFO"
        /*0018*/ 	.short	0x0002
        /*001a*/ 	.short	0x0064
        /*001c*/ 	.short	0x0082
	.zero		2


//--------------------- .nv.info                  --------------------------
	.section	.nv.info,"",@"SHT_CUDA_INFO"
	.align	4


	//----- nvinfo : EIATTR_REGCOUNT
	.align		4
        /*0000*/ 	.byte	0x04, 0x2f
        /*0002*/ 	.short	(.L_10 - .L_9)
	.align		4
.L_9:
        /*0004*/ 	.word	index@(_Z7zUpdatePKdS0_PdS1_S1_P17curandStateXORWOW)
        /*0008*/ 	.word	0x0000001e


	//----- nvinfo : EIATTR_FRAME_SIZE
	.align		4
.L_10:
        /*000c*/ 	.byte	0x04, 0x11
        /*000e*/ 	.short	(.L_12 - .L_11)
	.align		4
.L_11:
        /*0010*/ 	.word	index@($__internal_2_$__cuda_sm20_dblrcp_rn_slowpath_v3)
        /*0014*/ 	.word	0x00000000


	//----- nvinfo : EIATTR_FRAME_SIZE
	.align		4
.L_12:
        /*0018*/ 	.byte	0x04, 0x11
        /*001a*/ 	.short	(.L_14 - .L_13)
	.align		4
.L_13:
        /*001c*/ 	.word	index@(_Z7zUpdatePKdS0_PdS1_S1_P17curandStateXORWOW)
        /*0020*/ 	.word	0x00000000


	//----- nvinfo : EIATTR_REGCOUNT
	.align		4
.L_14:
        /*0024*/ 	.byte	0x04, 0x2f
        /*0026*/ 	.short	(.L_16 - .L_15)
	.align		4
.L_15:
        /*0028*/ 	.word	index@(_Z10initCurandP17curandStateXORWOWm)
        /*002c*/ 	.word	0x0000001f


	//----- nvinfo : EIATTR_FRAME_SIZE
	.align		4
.L_16:
        /*0030*/ 	.byte	0x04, 0x11
        /*0032*/ 	.short	(.L_18 - .L_17)
	.align		4
.L_17:
        /*0034*/ 	.word	index@(_Z10initCurandP17curandStateXORWOWm)
        /*0038*/ 	.word	0x00000000


	//----- nvinfo : EIATTR_REGCOUNT
	.align		4
.L_18:
        /*003c*/ 	.byte	0x04, 0x2f
        /*003e*/ 	.short	(.L_20 - .L_19)
	.align		4
.L_19:
        /*0040*/ 	.word	index@(_Z21reduction_sum_dividedPKdPdiid)
        /*0044*/ 	.word	0x0000001e


	//----- nvinfo : EIATTR_FRAME_SIZE
	.align		4
.L_20:
        /*0048*/ 	.byte	0x04, 0x11
        /*004a*/ 	.short	(.L_22 - .L_21)
	.align		4
.L_21:
        /*004c*/ 	.word	index@($__internal_1_$__cuda_sm20_div_rn_f64_full)
        /*0050*/ 	.word	0x00000000


	//----- nvinfo : EIATTR_FRAME_SIZE
	.align		4
.L_22:
        /*0054*/ 	.byte	0x04, 0x11
        /*0056*/ 	.short	(.L_24 - .L_23)
	.align		4
.L_23:
        /*0058*/ 	.word	index@(_Z21reduction_sum_dividedPKdPdiid)
        /*005c*/ 	.word	0x00000000


	//----- nvinfo : EIATTR_REGCOUNT
	.align		4
.L_24:
        /*0060*/ 	.byte	0x04, 0x2f
        /*0062*/ 	.short	(.L_26 - .L_25)
	.align		4
.L_25:
        /*0064*/ 	.word	index@(_Z20parallel_sum_dividedPKdPdid)
        /*0068*/ 	.word	0x0000001e


	//----- nvinfo : EIATTR_FRAME_SIZE
	.align		4
.L_26:
        /*006c*/ 	.byte	0x04, 0x11
        /*006e*/ 	.short	(.L_28 - .L_27)
	.align		4
.L_27:
        /*0070*/ 	.word	index@($__internal_0_$__cuda_sm20_div_rn_f64_full)
        /*0074*/ 	.word	0x00000000


	//----- nvinfo : EIATTR_FRAME_SIZE
	.align		4
.L_28:
        /*0078*/ 	.byte	0x04, 0x11
        /*007a*/ 	.short	(.L_30 - .L_29)
	.align		4
.L_29:
        /*007c*/ 	.word	index@(_Z20parallel_sum_dividedPKdPdid)
        /*0080*/ 	.word	0x00000000


	//----- nvinfo : EIATTR_MIN_STACK_SIZE
	.align		4
.L_30:
        /*0084*/ 	.byte	0x04, 0x12
        /*0086*/ 	.short	(.L_32 - .L_31)
	.align		4
.L_31:
        /*0088*/ 	.word	index@(_Z20parallel_sum_dividedPKdPdid)
        /*008c*/ 	.word	0x00000000


	//----- nvinfo : EIATTR_MIN_STACK_SIZE
	.align		4
.L_32:
        /*0090*/ 	.byte	0x04, 0x12
        /*0092*/ 	.short	(.L_34 - .L_33)
	.align		4
.L_33:
        /*0094*/ 	.word	index@(_Z21reduction_sum_dividedPKdPdiid)
        /*0098*/ 	.word	0x00000000


	//----- nvinfo : EIATTR_MIN_STACK_SIZE
	.align		4
.L_34:
        /*009c*/ 	.byte	0x04, 0x12
        /*009e*/ 	.short	(.L_36 - .L_35)
	.align		4
.L_35:
        /*00a0*/ 	.word	index@(_Z10initCurandP17curandStateXORWOWm)
        /*00a4*/ 	.word	0x00000000


	//----- nvinfo : EIATTR_MIN_STACK_SIZE
	.align		4
.L_36:
        /*00a8*/ 	.byte	0x04, 0x12
        /*00aa*/ 	.short	(.L_38 - .L_37)
	.align		4
.L_37:
        /*00ac*/ 	.word	index@(_Z7zUpdatePKdS0_PdS1_S1_P17curandStateXORWOW)
        /*00b0*/ 	.word	0x00000000
.L_38:


//--------------------- .nv.compat                --------------------------
	.section	.nv.compat,"",@"SHT_CUDA_COMPAT_INFO"
	.align	4
        /*0000*/ 	.byte	0x02, 0x09, 0x00, 0x00, 0x02, 0x02, 0x01, 0x00, 0x02, 0x05, 0x05, 0x00, 0x03, 0x07, 0x01, 0x01
        /*0010*/ 	.byte	0x02, 0x03, 0x00, 0x00, 0x02, 0x06, 0x01, 0x00, 0x04, 0x0b, 0x08, 0x00, 0x01, 0x00, 0x00, 0x00
        /*0020*/ 	.byte	0x00, 0x00, 0x00, 0x00


//--------------------- .nv.info._Z20parallel_sum_dividedPKdPdid --------------------------
	.section	.nv.info._Z20parallel_sum_dividedPKdPdid,"",@"SHT_CUDA_INFO"
	.sectionflags	@""
	.align	4


	//----- nvinfo : EIATTR_CUDA_API_VERSION
	.align		4
        /*0000*/ 	.byte	0x04, 0x37
        /*0002*/ 	.short	(.L_40 - .L_39)
.L_39:
        /*0004*/ 	.word	0x00000082


	//----- nvinfo : EIATTR_KPARAM_INFO
	.align		4
.L_40:
        /*0008*/ 	.byte	0x04, 0x17
        /*000a*/ 	.short	(.L_42 - .L_41)
.L_41:
        /*000c*/ 	.word	0x00000000
        /*0010*/ 	.short	0x0003
        /*0012*/ 	.short	0x0018
        /*0014*/ 	.byte	0x00, 0xf0, 0x21, 0x00


	//----- nvinfo : EIATTR_KPARAM_INFO
	.align		4
.L_42:
        /*0018*/ 	.byte	0x04, 0x17
        /*001a*/ 	.short	(.L_44 - .L_43)
.L_43:
        /*001c*/ 	.word	0x00000000
        /*0020*/ 	.short	0x0002
        /*0022*/ 	.short	0x0010
        /*0024*/ 	.byte	0x00, 0xf0, 0x11, 0x00


	//----- nvinfo : EIATTR_KPARAM_INFO
	.align		4
.L_44:
        /*0028*/ 	.byte	0x04, 0x17
        /*002a*/ 	.short	(.L_46 - .L_45)
.L_45:
        /*002c*/ 	.word	0x00000000
        /*0030*/ 	.short	0x0001
        /*0032*/ 	.short	0x0008
        /*0034*/ 	.byte	0x00, 0xf5, 0x21, 0x00


	//----- nvinfo : EIATTR_KPARAM_INFO
	.align		4
.L_46:
        /*0038*/ 	.byte	0x04, 0x17
        /*003a*/ 	.short	(.L_48 - .L_47)
.L_47:
        /*003c*/ 	.word	0x00000000
        /*0040*/ 	.short	0x0000
        /*0042*/ 	.short	0x0000
        /*0044*/ 	.byte	0x00, 0xf5, 0x21, 0x00


	//----- nvinfo : EIATTR_SPARSE_MMA_MASK
	.align		4
.L_48:
        /*0048*/ 	.byte	0x03, 0x50
        /*004a*/ 	.short	0x0000


	//----- nvinfo : EIATTR_MAXREG_COUNT
	.align		4
        /*004c*/ 	.byte	0x03, 0x1b
        /*004e*/ 	.short	0x00ff


	//----- nvinfo : EIATTR_MERCURY_ISA_VERSION
	.align		4
        /*0050*/ 	.byte	0x03, 0x5f
        /*0052*/ 	.short	0x0101


	//----- nvinfo : EIATTR_VRC_CTA_INIT_COUNT
	.align		4
        /*0054*/ 	.byte	0x02, 0x4a
	.zero		1
	.zero		1


	//----- nvinfo : EIATTR_EXIT_INSTR_OFFSETS
	.align		4
        /*0058*/ 	.byte	0x04, 0x1c
        /*005a*/ 	.short	(.L_50 - .L_49)


	//   ....[0]....
.L_49:
        /*005c*/ 	.word	0x000008d0


	//----- nvinfo : EIATTR_CRS_STACK_SIZE
	.align		4
.L_50:
        /*0060*/ 	.byte	0x04, 0x1e
        /*0062*/ 	.short	(.L_52 - .L_51)
.L_51:
        /*0064*/ 	.word	0x00000000


	//----- nvinfo : EIATTR_CBANK_PARAM_SIZE
	.align		4
.L_52:
        /*0068*/ 	.byte	0x03, 0x19
        /*006a*/ 	.short	0x0020


	//----- nvinfo : EIATTR_PARAM_CBANK
	.align		4
        /*006c*/ 	.byte	0x04, 0x0a
        /*006e*/ 	.short	(.L_54 - .L_53)
	.align		4
.L_53:
        /*0070*/ 	.word	index@(.nv.constant0._Z20parallel_sum_dividedPKdPdid)
        /*0074*/ 	.short	0x0380
        /*0076*/ 	.short	0x0020


	//----- nvinfo : EIATTR_SW_WAR
	.align		4
.L_54:
        /*0078*/ 	.byte	0x04, 0x36
        /*007a*/ 	.short	(.L_56 - .L_55)
.L_55:
        /*007c*/ 	.word	0x00000008
.L_56:


//--------------------- .nv.info._Z21reduction_sum_dividedPKdPdiid --------------------------
	.section	.nv.info._Z21reduction_sum_dividedPKdPdiid,"",@"SHT_CUDA_INFO"
	.sectionflags	@""
	.align	4


	//----- nvinfo : EIATTR_CUDA_API_VERSION
	.align		4
        /*0000*/ 	.byte	0x04, 0x37
        /*0002*/ 	.short	(.L_58 - .L_57)
.L_57:
        /*0004*/ 	.word	0x00000082


	//----- nvinfo : EIATTR_KPARAM_INFO
	.align		4
.L_58:
        /*0008*/ 	.byte	0x04, 0x17
        /*000a*/ 	.short	(.L_60 - .L_59)
.L_59:
        /*000c*/ 	.word	0x00000000
        /*0010*/ 	.short	0x0004
        /*0012*/ 	.short	0x0018
        /*0014*/ 	.byte	0x00, 0xf0, 0x21, 0x00


	//----- nvinfo : EIATTR_KPARAM_INFO
	.align		4
.L_60:
        /*0018*/ 	.byte	0x04, 0x17
        /*001a*/ 	.short	(.L_62 - .L_61)
.L_61:
        /*001c*/ 	.word	0x00000000
        /*0020*/ 	.short	0x0003
        /*0022*/ 	.short	0x0014
        /*0024*/ 	.byte	0x00, 0xf0, 0x11, 0x00


	//----- nvinfo : EIATTR_KPARAM_INFO
	.align		4
.L_62:
        /*0028*/ 	.byte	0x04, 0x17
        /*002a*/ 	.short	(.L_64 - .L_63)
.L_63:
        /*002c*/ 	.word	0x00000000
        /*0030*/ 	.short	0x0002
        /*0032*/ 	.short	0x0010
        /*0034*/ 	.byte	0x00, 0xf0, 0x11, 0x00


	//----- nvinfo : EIATTR_KPARAM_INFO
	.align		4
.L_64:
        /*0038*/ 	.byte	0x04, 0x17
        /*003a*/ 	.short	(.L_66 - .L_65)
.L_65:
        /*003c*/ 	.word	0x00000000
        /*0040*/ 	.short	0x0001
        /*0042*/ 	.short	0x0008
        /*0044*/ 	.byte	0x00, 0xf5, 0x21, 0x00


	//----- nvinfo : EIATTR_KPARAM_INFO
	.align		4
.L_66:
        /*0048*/ 	.byte	0x04, 0x17
        /*004a*/ 	.short	(.L_68 - .L_67)
.L_67:
        /*004c*/ 	.word	0x00000000
        /*0050*/ 	.short	0x0000
        /*0052*/ 	.short	0x0000
        /*0054*/ 	.byte	0x00, 0xf5, 0x21, 0x00


	//----- nvinfo : EIATTR_SPARSE_MMA_MASK
	.align		4
.L_68:
        /*0058*/ 	.byte	0x03, 0x50
        /*005a*/ 	.short	0x0000


	//----- nvinfo : EIATTR_MAXREG_COUNT
	.align		4
        /*005c*/ 	.byte	0x03, 0x1b
        /*005e*/ 	.short	0x00ff


	//----- nvinfo : EIATTR_NUM_BARRIERS
	.align		4
        /*0060*/ 	.byte	0x02, 0x4c
        /*0062*/ 	.byte	0x01
	.zero		1


	//----- nvinfo : EIATTR_MERCURY_ISA_VERSION
	.align		4
        /*0064*/ 	.byte	0x03, 0x5f
        /*0066*/ 	.short	0x0101


	//----- nvinfo : EIATTR_COOP_GROUP_MASK_REGIDS
	.align		4
        /*0068*/ 	.byte	0x04, 0x29
        /*006a*/ 	.short	(.L_70 - .L_69)


	//   ....[0]....
.L_69:
        /*006c*/ 	.word	0xffffffff


	//   ....[1]....
        /*0070*/ 	.word	0xffffffff


	//   ....[2]....
        /*0074*/ 	.word	0xffffffff


	//   ....[3]....
        /*0078*/ 	.word	0xffffffff


	//   ....[4]....
        /*007c*/ 	.word	0xffffffff


	//   ....[5]....
        /*0080*/ 	.word	0xffffffff


	//   ....[6]....
        /*0084*/ 	.word	0xffffffff


	//   ....[7]....
        /*0088*/ 	.word	0xffffffff


	//   ....[8]....
        /*008c*/ 	.word	0xffffffff


	//   ....[9]....
        /*0090*/ 	.word	0xffffffff


	//   ....[10]....
        /*0094*/ 	.word	0xffffffff


	//   ....[11]....
        /*0098*/ 	.word	0xffffffff


	//   ....[12]....
        /*009c*/ 	.word	0xffffffff


	//   ....[13]....
        /*00a0*/ 	.word	0xffffffff


	//   ....[14]....
        /*00a4*/ 	.word	0xffffffff


	//   ....[15]....
        /*00a8*/ 	.word	0xffffffff


	//   ....[16]....
        /*00ac*/ 	.word	0xffffffff


	//   ....[17]....
        /*00b0*/ 	.word	0xffffffff


	//   ....[18]....
        /*00b4*/ 	.word	0xffffffff


	//   ....[19]....
        /*00b8*/ 	.word	0xffffffff


	//   ....[20]....
        /*00bc*/ 	.word	0x05000000


	//   ....[21]....
        /*00c0*/ 	.word	0x05000000


	//   ....[22]....
        /*00c4*/ 	.word	0x05000000


	//   ....[23]....
        /*00c8*/ 	.word	0x05000000


	//   ....[24]....
        /*00cc*/ 	.word	0x05000000


	//   ....[25]....
        /*00d0*/ 	.word	0x05000000


	//   ....[26]....
        /*00d4*/ 	.word	0x05000000


	//   ....[27]....
        /*00d8*/ 	.word	0x05000000


	//   ....[28]....
        /*00dc*/ 	.word	0x05000000


	//   ....[29]....
        /*00e0*/ 	.word	0x05000000


	//   ....[30]....
        /*00e4*/ 	.word	0x05000000


	//   ....[31]....
        /*00e8*/ 	.word	0x05000000


	//   ....[32]....
        /*00ec*/ 	.word	0x05000000


	//   ....[33]....
        /*00f0*/ 	.word	0x05000000


	//   ....[34]....
        /*00f4*/ 	.word	0x05000000


	//   ....[35]....
        /*00f8*/ 	.word	0x05000000


	//   ....[36]....
        /*00fc*/ 	.word	0x05000000


	//   ....[37]....
        /*0100*/ 	.word	0x05000000


	//   ....[38]....
        /*0104*/ 	.word	0x05000000


	//   ....[39]....
        /*0108*/ 	.word	0x05000000


	//----- nvinfo : EIATTR_COOP_GROUP_INSTR_OFFSETS
	.align		4
.L_70:
        /*010c*/ 	.byte	0x04, 0x28
        /*010e*/ 	.short	(.L_72 - .L_71)


	//   ....[0]....
.L_71:
        /*0110*/ 	.word	0x000002a0


	//   ....[1]....
        /*0114*/ 	.word	0x000002b0


	//   ....[2]....
        /*0118*/ 	.word	0x000002d0


	//   ....[3]....
        /*011c*/ 	.word	0x000002e0


	//   ....[4]....
        /*0120*/ 	.word	0x00000300


	//   ....[5]....
        /*0124*/ 	.word	0x00000310


	//   ....[6]....
        /*0128*/ 	.word	0x00000330


	//   ....[7]....
        /*012c*/ 	.word	0x00000340


	//   ....[8]....
        /*0130*/ 	.word	0x00000360


	//   ....[9]....
        /*0134*/ 	.word	0x00000370


	//   ....[10]....
        /*0138*/ 	.word	0x000005d0


	//   ....[11]....
        /*013c*/ 	.word	0x000005e0


	//   ....[12]....
        /*0140*/ 	.word	0x00000600


	//   ....[13]....
        /*0144*/ 	.word	0x00000610


	//   ....[14]....
        /*0148*/ 	.word	0x00000630


	//   ....[15]....
        /*014c*/ 	.word	0x00000640


	//   ....[16]....
        /*0150*/ 	.word	0x00000660


	//   ....[17]....
        /*0154*/ 	.word	0x00000670


	//   ....[18]....
        /*0158*/ 	.word	0x00000690


	//   ....[19]....
        /*015c*/ 	.word	0x000006a0


	//   ....[20]....
        /*0160*/ 	.word	0x00000820


	//   ....[21]....
        /*0164*/ 	.word	0x000008b0


	//   ....[22]....
        /*0168*/ 	.word	0x00000920


	//   ....[23]....
        /*016c*/ 	.word	0x00000970


	//   ....[24]....
        /*0170*/ 	.word	0x000009e0


	//   ....[25]....
        /*0174*/ 	.word	0x00000a30


	//   ....[26]....
        /*0178*/ 	.word	0x00000aa0


	//   ....[27]....
        /*017c*/ 	.word	0x00000af0


	//   ....[28]....
        /*0180*/ 	.word	0x00000b60


	//   ....[29]....
        /*0184*/ 	.word	0x00000bb0


	//   ....[30]....
        /*0188*/ 	.word	0x00000c30


	//   ....[31]....
        /*018c*/ 	.word	0x00000c80


	//   ....[32]....
        /*0190*/ 	.word	0x00000cf0


	//   ....[33]....
        /*0194*/ 	.word	0x00000d40


	//   ....[34]....
        /*0198*/ 	.word	0x00000db0


	//   ....[35]....
        /*019c*/ 	.word	0x00000e00


	//   ....[36]....
        /*01a0*/ 	.word	0x00000e70


	//   ....[37]....
        /*01a4*/ 	.word	0x00000ec0


	//   ....[38]....
        /*01a8*/ 	.word	0x00000f30


	//   ....[39]....
        /*01ac*/ 	.word	0x00000f80


	//----- nvinfo : EIATTR_VRC_CTA_INIT_COUNT
	.align		4
.L_72:
        /*01b0*/ 	.byte	0x02, 0x4a
	.zero		1
	.zero		1


	//----- nvinfo : EIATTR_EXIT_INSTR_OFFSETS
	.align		4
        /*01b4*/ 	.byte	0x04, 0x1c
        /*01b6*/ 	.short	(.L_74 - .L_73)


	//   ....[0]....
.L_73:
        /*01b8*/ 	.word	0x00000040


	//   ....[1]....
        /*01bc*/ 	.word	0x000007b0


	//----- nvinfo : EIATTR_CRS_STACK_SIZE
	.align		4
.L_74:
        /*01c0*/ 	.byte	0x04, 0x1e
        /*01c2*/ 	.short	(.L_76 - .L_75)
.L_75:
        /*01c4*/ 	.word	0x00000000


	//----- nvinfo : EIATTR_CBANK_PARAM_SIZE
	.align		4
.L_76:
        /*01c8*/ 	.byte	0x03, 0x19
        /*01ca*/ 	.short	0x0020


	//----- nvinfo : EIATTR_PARAM_CBANK
	.align		4
        /*01cc*/ 	.byte	0x04, 0x0a
        /*01ce*/ 	.short	(.L_78 - .L_77)
	.align		4
.L_77:
        /*01d0*/ 	.word	index@(.nv.constant0._Z21reduction_sum_dividedPKdPdiid)
        /*01d4*/ 	.short	0x0380
        /*01d6*/ 	.short	0x0020


	//----- nvinfo : EIATTR_SW_WAR
	.align		4
.L_78:
        /*01d8*/ 	.byte	0x04, 0x36
        /*01da*/ 	.short	(.L_80 - .L_79)
.L_79:
        /*01dc*/ 	.word	0x00000008
.L_80:


//--------------------- .nv.info._Z10initCurandP17curandStateXORWOWm --------------------------
	.section	.nv.info._Z10initCurandP17curandStateXORWOWm,"",@"SHT_CUDA_INFO"
	.sectionflags	@""
	.align	4


	//----- nvinfo : EIATTR_CUDA_API_VERSION
	.align		4
        /*0000*/ 	.byte	0x04, 0x37
        /*0002*/ 	.short	(.L_82 - .L_81)
.L_81:
        /*0004*/ 	.word	0x00000082


	//----- nvinfo : EIATTR_KPARAM_INFO
	.align		4
.L_82:
        /*0008*/ 	.byte	0x04, 0x17
        /*000a*/ 	.short	(.L_84 - .L_83)
.L_83:
        /*000c*/ 	.word	0x00000000
        /*0010*/ 	.short	0x0001
        /*0012*/ 	.short	0x0008
        /*0014*/ 	.byte	0x00, 0xf0, 0x21, 0x00


	//----- nvinfo : EIATTR_KPARAM_INFO
	.align		4
.L_84:
        /*0018*/ 	.byte	0x04, 0x17
        /*001a*/ 	.short	(.L_86 - .L_85)
.L_85:
        /*001c*/ 	.word	0x00000000
        /*0020*/ 	.short	0x0000
        /*0022*/ 	.short	0x0000
        /*0024*/ 	.byte	0x00, 0xf5, 0x21, 0x00


	//----- nvinfo : EIATTR_SPARSE_MMA_MASK
	.align		4
.L_86:
        /*0028*/ 	.byte	0x03, 0x50
        /*002a*/ 	.short	0x0000


	//----- nvinfo : EIATTR_MAXREG_COUNT
	.align		4
        /*002c*/ 	.byte	0x03, 0x1b
        /*002e*/ 	.short	0x00ff


	//----- nvinfo : EIATTR_MERCURY_ISA_VERSION
	.align		4
        /*0030*/ 	.byte	0x03, 0x5f
        /*0032*/ 	.short	0x0101


	//----- nvinfo : EIATTR_VRC_CTA_INIT_COUNT
	.align		4
        /*0034*/ 	.byte	0x02, 0x4a
	.zero		1
	.zero		1


	//----- nvinfo : EIATTR_EXIT_INSTR_OFFSETS
	.align		4
        /*0038*/ 	.byte	0x04, 0x1c
        /*003a*/ 	.short	(.L_88 - .L_87)


	//   ....[0]....
.L_87:
        /*003c*/ 	.word	0x00000ed0


	//----- nvinfo : EIATTR_CRS_STACK_SIZE
	.align		4
.L_88:
        /*0040*/ 	.byte	0x04, 0x1e
        /*0042*/ 	.short	(.L_90 - .L_89)
.L_89:
        /*0044*/ 	.word	0x00000000


	//----- nvinfo : EIATTR_CBANK_PARAM_SIZE
	.align		4
.L_90:
        /*0048*/ 	.byte	0x03, 0x19
        /*004a*/ 	.short	0x0010


	//----- nvinfo : EIATTR_PARAM_CBANK
	.align		4
        /*004c*/ 	.byte	0x04, 0x0a
        /*004e*/ 	.short	(.L_92 - .L_91)
	.align		4
.L_91:
        /*0050*/ 	.word	index@(.nv.constant0._Z10initCurandP17curandStateXORWOWm)
        /*0054*/ 	.short	0x0380
        /*0056*/ 	.short	0x0010


	//----- nvinfo : EIATTR_SW_WAR
	.align		4
.L_92:
        /*0058*/ 	.byte	0x04, 0x36
        /*005a*/ 	.short	(.L_94 - .L_93)
.L_93:
        /*005c*/ 	.word	0x00000008
.L_94:


//--------------------- .nv.info._Z7zUpdatePKdS0_PdS1_S1_P17curandStateXORWOW --------------------------
	.section	.nv.info._Z7zUpdatePKdS0_PdS1_S1_P17curandStateXORWOW,"",@"SHT_CUDA_INFO"
	.sectionflags	@""
	.align	4


	//----- nvinfo : EIATTR_CUDA_API_VERSION
	.align		4
        /*0000*/ 	.byte	0x04, 0x37
        /*0002*/ 	.short	(.L_96 - .L_95)
.L_95:
        /*0004*/ 	.word	0x00000082


	//----- nvinfo : EIATTR_KPARAM_INFO
	.align		4
.L_96:
        /*0008*/ 	.byte	0x04, 0x17
        /*000a*/ 	.short	(.L_98 - .L_97)
.L_97:
        /*000c*/ 	.word	0x00000000
        /*0010*/ 	.short	0x0005
        /*0012*/ 	.short	0x0028
        /*0014*/ 	.byte	0x00, 0xf5, 0x21, 0x00


	//----- nvinfo : EIATTR_KPARAM_INFO
	.align		4
.L_98:
        /*0018*/ 	.byte	0x04, 0x17
        /*001a*/ 	.short	(.L_100 - .L_99)
.L_99:
        /*001c*/ 	.word	0x00000000
        /*0020*/ 	.short	0x0004
        /*0022*/ 	.short	0x0020
        /*0024*/ 	.byte	0x00, 0xf5, 0x21, 0x00


	//----- nvinfo : EIATTR_KPARAM_INFO
	.align		4
.L_100:
        /*0028*/ 	.byte	0x04, 0x17
        /*002a*/ 	.short	(.L_102 - .L_101)
.L_101:
        /*002c*/ 	.word	0x00000000
        /*0030*/ 	.short	0x0003
        /*0032*/ 	.short	0x0018
        /*0034*/ 	.byte	0x00, 0xf5, 0x21, 0x00


	//----- nvinfo : EIATTR_KPARAM_INFO
	.align		4
.L_102:
        /*0038*/ 	.byte	0x04, 0x17
        /*003a*/ 	.short	(.L_104 - .L_103)
.L_103:
        /*003c*/ 	.word	0x00000000
        /*0040*/ 	.short	0x0002
        /*0042*/ 	.short	0x0010
        /*0044*/ 	.byte	0x00, 0xf5, 0x21, 0x00


	//----- nvinfo : EIATTR_KPARAM_INFO
	.align		4
.L_104:
        /*0048*/ 	.byte	0x04, 0x17
        /*004a*/ 	.short	(.L_106 - .L_105)
.L_105:
        /*004c*/ 	.word	0x00000000
        /*0050*/ 	.short	0x0001
        /*0052*/ 	.short	0x0008
        /*0054*/ 	.byte	0x00, 0xf5, 0x21, 0x00


	//----- nvinfo : EIATTR_KPARAM_INFO
	.align		4
.L_106:
        /*0058*/ 	.byte	0x04, 0x17
        /*005a*/ 	.short	(.L_108 - .L_107)
.L_107:
        /*005c*/ 	.word	0x00000000
        /*0060*/ 	.short	0x0000
        /*0062*/ 	.short	0x0000
        /*0064*/ 	.byte	0x00, 0xf5, 0x21, 0x00


	//----- nvinfo : EIATTR_SPARSE_MMA_MASK
	.align		4
.L_108:
        /*0068*/ 	.byte	0x03, 0x50
        /*006a*/ 	.short	0x0000


	//----- nvinfo : EIATTR_MAXREG_COUNT
	.align		4
        /*006c*/ 	.byte	0x03, 0x1b
        /*006e*/ 	.short	0x00ff


	//----- nvinfo : EIATTR_MERCURY_ISA_VERSION
	.align		4
        /*0070*/ 	.byte	0x03, 0x5f
        /*0072*/ 	.short	0x0101


	//----- nvinfo : EIATTR_VRC_CTA_INIT_COUNT
	.align		4
        /*0074*/ 	.byte	0x02, 0x4a
	.zero		1
	.zero		1


	//----- nvinfo : EIATTR_EXIT_INSTR_OFFSETS
	.align		4
        /*0078*/ 	.byte	0x04, 0x1c
        /*007a*/ 	.short	(.L_110 - .L_109)


	//   ....[0]....
.L_109:
        /*007c*/ 	.word	0x00001030


	//----- nvinfo : EIATTR_CRS_STACK_SIZE
	.align		4
.L_110:
        /*0080*/ 	.byte	0x04, 0x1e
        /*0082*/ 	.short	(.L_112 - .L_111)
.L_111:
        /*0084*/ 	.word	0x00000000


	//----- nvinfo : EIATTR_CBANK_PARAM_SIZE
	.align		4
.L_112:
        /*0088*/ 	.byte	0x03, 0x19
        /*008a*/ 	.short	0x0030


	//----- nvinfo : EIATTR_PARAM_CBANK
	.align		4
        /*008c*/ 	.byte	0x04, 0x0a
        /*008e*/ 	.short	(.L_114 - .L_113)
	.align		4
.L_113:
        /*0090*/ 	.word	index@(.nv.constant0._Z7zUpdatePKdS0_PdS1_S1_P17curandStateXORWOW)
        /*0094*/ 	.short	0x0380
        /*0096*/ 	.short	0x0030


	//----- nvinfo : EIATTR_SW_WAR
	.align		4
.L_114:
        /*0098*/ 	.byte	0x04, 0x36
        /*009a*/ 	.short	(.L_116 - .L_115)
.L_115:
        /*009c*/ 	.word	0x00000008
.L_116:


//--------------------- .nv.callgraph             --------------------------
	.section	.nv.callgraph,"",@"SHT_CUDA_CALLGRAPH"
	.align	4
	.sectionentsize	8
	.align		4
        /*0000*/ 	.word	0x00000000
	.align		4
        /*0004*/ 	.word	0xffffffff
	.align		4
        /*0008*/ 	.word	0x00000000
	.align		4
        /*000c*/ 	.word	0xfffffffe
	.align		4
        /*0010*/ 	.word	0x00000000
	.align		4
        /*0014*/ 	.word	0xfffffffd
	.align		4
        /*0018*/ 	.word	0x00000000
	.align		4
        /*001c*/ 	.word	0xfffffffc


//--------------------- .nv.constant4             --------------------------
	.section	.nv.constant4,"a",@progbits
	.align	8
	.align		8
.nv.constant4:
        /*0000*/ 	.dword	precalc_xorwow_matrix
	.align		8
        /*0008*/ 	.dword	precalc_xorwow_offset_matrix
	.align		8
        /*0010*/ 	.dword	mrg32k3aM1
	.align		8
        /*0018*/ 	.dword	mrg32k3aM2
	.align		8
        /*0020*/ 	.dword	mrg32k3aM1SubSeq
	.align		8
        /*0028*/ 	.dword	mrg32k3aM2SubSeq
	.align		8
        /*0030*/ 	.dword	mrg32k3aM1Seq
	.align		8
        /*0038*/ 	.dword	mrg32k3aM2Seq


//--------------------- .nv.constant3             --------------------------
	.section	.nv.constant3,"a",@progbits
	.align	8
.nv.constant3:
	.type		__cr_lgamma_table,@object
	.size		__cr_lgamma_table,(.L_8 - __cr_lgamma_table)
__cr_lgamma_table:
        /*0000*/ 	.byte	0x00, 0x00, 0x00, 0x00, 0x00, 0x00, 0x00, 0x00, 0x00, 0x00, 0x00, 0x00, 0x00, 0x00, 0x00, 0x00
        /*0010*/ 	.byte	0xef, 0x39, 0xfa, 0xfe, 0x42, 0x2e, 0xe6, 0x3f, 0x02, 0x20, 0x2a, 0xfa, 0x0b, 0xab, 0xfc, 0x3f
        /*0020*/ 	.byte	0xf9, 0x2c, 0x92, 0x7c, 0xa7, 0x6c, 0x09, 0x40, 0xc9, 0x79, 0x44, 0x3c, 0x64, 0x26, 0x13, 0x40
        /*0030*/ 	.byte	0xca, 0x01, 0xcf, 0x3a, 0x27, 0x51, 0x1a, 0x40, 0x30, 0xcc, 0x2d, 0xf3, 0xe1, 0x0c, 0x21, 0x40
        /*0040*/ 	.byte	0x0d, 0xb7, 0xfc, 0x82, 0x8e, 0x35, 0x25, 0x40
.L_8:


//--------------------- .text._Z20parallel_sum_dividedPKdPdid --------------------------
	.section	.text._Z20parallel_sum_dividedPKdPdid,"ax",@progbits
	.align	128
        .global         _Z20parallel_sum_dividedPKdPdid
        .type           _Z20parallel_sum_dividedPKdPdid,@function
        .size           _Z20parallel_sum_dividedPKdPdid,(.L_x_73 - _Z20parallel_sum_dividedPKdPdid)
        .other          _Z20parallel_sum_dividedPKdPdid,@"STO_CUDA_ENTRY STV_DEFAULT"
_Z20parallel_sum_dividedPKdPdid:
.text._Z20parallel_sum_dividedPKdPdid:
[----:B------:R-:W-:Y:S01]  /*0000*/  LDC R1, c[0x0][0x37c] ;  /* 0x0000df00ff017b82 */ /* 0x000fe20000000800 */
[----:B------:R-:W0:Y:S01]  /*0010*/  S2R R3, SR_TID.X ;  /* 0x0000000000037919 */ /* 0x000e220000002100 */
[----:B------:R-:W1:Y:S06]  /*0020*/  LDCU UR7, c[0x0][0x390] ;  /* 0x00007200ff0777ac */ /* 0x000e6c0008000800 */
[----:B------:R-:W0:Y:S01]  /*0030*/  S2UR UR4, SR_CTAID.X ;  /* 0x00000000000479c3 */ /* 0x000e220000002500 */
[----:B------:R-:W-:Y:S01]  /*0040*/  CS2R R12, SRZ ;  /* 0x00000000000c7805 */ /* 0x000fe2000001ff00 */
[----:B------:R-:W2:Y:S06]  /*0050*/  LDCU.64 UR12, c[0x0][0x358] ;  /* 0x00006b00ff0c77ac */ /* 0x000eac0008000a00 */
[----:B------:R-:W0:Y:S01]  /*0060*/  LDC R0, c[0x0][0x360] ;  /* 0x0000d800ff007b82 */ /* 0x000e220000000800 */
[----:B-1----:R-:W-:Y:S01]  /*0070*/  UISETP.GE.AND UP0, UPT, UR7, 0x1, UPT ;  /* 0x000000010700788c */ /* 0x002fe2000bf06270 */
[----:B0-----:R-:W-:-:S08]  /*0080*/  IMAD R0, R0, UR4, R3 ;  /* 0x0000000400007c24 */ /* 0x001fd0000f8e0203 */
[----:B--2---:R-:W-:Y:S05]  /*0090*/  BRA.U !UP0, `(.L_x_0) ;  /* 0x0000000508a87547 */ /* 0x004fea000b800000 */
[----:B------:R-:W-:Y:S02]  /*00a0*/  UISETP.GE.U32.AND UP1, UPT, UR7, 0x10, UPT ;  /* 0x000000100700788c */ /* 0x000fe4000bf26070 */
[----:B------:R-:W-:Y:S01]  /*00b0*/  IMAD R21, R0, UR7, RZ ;  /* 0x0000000700157c24 */ /* 0x000fe2000f8e02ff */
[----:B------:R-:W-:Y:S01]  /*00c0*/  ULOP3.LUT UR10, UR7, 0xf, URZ, 0xc0, !UPT ;  /* 0x0000000f070a7892 */ /* 0x000fe2000f8ec0ff */
[----:B------:R-:W-:Y:S01]  /*00d0*/  CS2R R12, SRZ ;  /* 0x00000000000c7805 */ /* 0x000fe2000001ff00 */
[----:B------:R-:W-:Y:S02]  /*00e0*/  UMOV UR4, URZ ;  /* 0x000000ff00047c82 */ /* 0x000fe40008000000 */
[----:B------:R-:W-:Y:S02]  /*00f0*/  UISETP.NE.AND UP0, UPT, UR10, URZ, UPT ;  /* 0x000000ff0a00728c */ /* 0x000fe4000bf05270 */
[----:B------:R-:W-:Y:S09]  /*0100*/  BRA.U !UP1, `(.L_x_1) ;  /* 0x0000000109b87547 */ /* 0x000ff2000b800000 */
[----:B------:R-:W0:Y:S01]  /*0110*/  LDCU.64 UR8, c[0x0][0x380] ;  /* 0x00007000ff0877ac */ /* 0x000e220008000a00 */
[----:B------:R-:W-:Y:S01]  /*0120*/  IMAD.MOV.U32 R20, RZ, RZ, R21 ;  /* 0x000000ffff147224 */ /* 0x000fe200078e0015 */
[----:B------:R-:W-:Y:S01]  /*0130*/  CS2R R12, SRZ ;  /* 0x00000000000c7805 */ /* 0x000fe2000001ff00 */
[----:B------:R-:W-:Y:S02]  /*0140*/  ULOP3.LUT UR4, UR7, 0x7ffffff0, URZ, 0xc0, !UPT ;  /* 0x7ffffff007047892 */ /* 0x000fe4000f8ec0ff */
[----:B0-----:R-:W-:Y:S02]  /*0150*/  UIADD3 UR5, UP1, UPT, UR8, 0x40, URZ ;  /* 0x0000004008057890 */ /* 0x001fe4000ff3e0ff */
[----:B------:R-:W-:Y:S02]  /*0160*/  UIADD3 UR8, UPT, UPT, -UR4, URZ, URZ ;  /* 0x000000ff04087290 */ /* 0x000fe4000fffe1ff */
[----:B------:R-:W-:-:S12]  /*0170*/  UIADD3.X UR6, UPT, UPT, URZ, UR9, URZ, UP1, !UPT ;  /* 0x00000009ff067290 */ /* 0x000fd80008ffe4ff */
.L_x_2:
[----:B------:R-:W-:Y:S02]  /*0180*/  IMAD.U32 R2, RZ, RZ, UR5 ;  /* 0x00000005ff027e24 */ /* 0x000fe4000f8e00ff */
[----:B------:R-:W-:Y:S02]  /*0190*/  IMAD.U32 R3, RZ, RZ, UR6 ;  /* 0x00000006ff037e24 */ /* 0x000fe4000f8e00ff */
[----:B------:R-:W-:-:S05]  /*01a0*/  IMAD.WIDE R2, R20, 0x8, R2 ;  /* 0x0000000814027825 */ /* 0x000fca00078e0202 */
[----:B------:R-:W2:Y:S04]  /*01b0*/  LDG.E.64.CONSTANT R24, desc[UR12][R2.64+-0x40] ;  /* 0xffffc00c02187981 */ /* 0x000ea8000c1e9b00 */
[----:B------:R-:W3:Y:S04]  /*01c0*/  LDG.E.64.CONSTANT R14, desc[UR12][R2.64+-0x38] ;  /* 0xffffc80c020e7981 */ /* 0x000ee8000c1e9b00 */
[----:B------:R-:W4:Y:S04]  /*01d0*/  LDG.E.64.CONSTANT R16, desc[UR12][R2.64+-0x30] ;  /* 0xffffd00c02107981 */ /* 0x000f28000c1e9b00 */
[----:B------:R-:W5:Y:S04]  /*01e0*/  LDG.E.64.CONSTANT R22, desc[UR12][R2.64+-0x28] ;  /* 0xffffd80c02167981 */ /* 0x000f68000c1e9b00 */
[----:B------:R-:W5:Y:S04]  /*01f0*/  LDG.E.64.CONSTANT R18, desc[UR12][R2.64+-0x20] ;  /* 0xffffe00c02127981 */ /* 0x000f68000c1e9b00 */
[----:B------:R-:W5:Y:S04]  /*0200*/  LDG.E.64.CONSTANT R4, desc[UR12][R2.64+-0x18] ;  /* 0xffffe80c02047981 */ /* 0x000f68000c1e9b00 */
[----:B------:R-:W5:Y:S04]  /*0210*/  LDG.E.64.CONSTANT R6, desc[UR12][R2.64+-0x10] ;  /* 0xfffff00c02067981 */ /* 0x000f68000c1e9b00 */
[----:B------:R-:W5:Y:S04]  /*0220*/  LDG.E.64.CONSTANT R8, desc[UR12][R2.64+-0x8] ;  /* 0xfffff80c02087981 */ /* 0x000f68000c1e9b00 */
[----:B------:R-:W5:Y:S04]  /*0230*/  LDG.E.64.CONSTANT R10, desc[UR12][R2.64] ;  /* 0x0000000c020a7981 */ /* 0x000f68000c1e9b00 */
[----:B------:R-:W5:Y:S01]  /*0240*/  LDG.E.64.CONSTANT R26, desc[UR12][R2.64+0x38] ;  /* 0x0000380c021a7981 */ /* 0x000f62000c1e9b00 */
[----:B--2---:R-:W-:-:S03]  /*0250*/  DADD R24, R24, R12 ;  /* 0x0000000018187229 */ /* 0x004fc6000000000c */
[----:B------:R-:W2:Y:S05]  /*0260*/  LDG.E.64.CONSTANT R12, desc[UR12][R2.64+0x8] ;  /* 0x0000080c020c7981 */ /* 0x000eaa000c1e9b00 */
[----:B---3--:R-:W-:Y:S01]  /*0270*/  DADD R24, R24, R14 ;  /* 0x0000000018187229 */ /* 0x008fe2000000000e */
[----:B------:R-:W3:Y:S07]  /*0280*/  LDG.E.64.CONSTANT R14, desc[UR12][R2.64+0x10] ;  /* 0x0000100c020e7981 */ /* 0x000eee000c1e9b00 */
[----:B----4-:R-:W-:Y:S01]  /*0290*/  DADD R24, R24, R16 ;  /* 0x0000000018187229 */ /* 0x010fe20000000010 */
[----:B------:R-:W4:Y:S07]  /*02a0*/  LDG.E.64.CONSTANT R16, desc[UR12][R2.64+0x18] ;  /* 0x0000180c02107981 */ /* 0x000f2e000c1e9b00 */
[----:B-----5:R-:W-:Y:S01]  /*02b0*/  DADD R24, R24, R22 ;  /* 0x0000000018187229 */ /* 0x020fe20000000016 */
[----:B------:R-:W5:Y:S07]  /*02c0*/  LDG.E.64.CONSTANT R22, desc[UR12][R2.64+0x20] ;  /* 0x0000200c02167981 */ /* 0x000f6e000c1e9b00 */
[----:B------:R-:W-:Y:S01]  /*02d0*/  DADD R24, R24, R18 ;  /* 0x0000000018187229 */ /* 0x000fe20000000012 */
[----:B------:R-:W5:Y:S07]  /*02e0*/  LDG.E.64.CONSTANT R18, desc[UR12][R2.64+0x28] ;  /* 0x0000280c02127981 */ /* 0x000f6e000c1e9b00 */
[----:B------:R-:W-:Y:S01]  /*02f0*/  DADD R24, R24, R4 ;  /* 0x0000000018187229 */ /* 0x000fe20000000004 */
[----:B------:R-:W5:Y:S07]  /*0300*/  LDG.E.64.CONSTANT R4, desc[UR12][R2.64+0x30] ;  /* 0x0000300c02047981 */ /* 0x000f6e000c1e9b00 */
[----:B------:R-:W-:-:S08]  /*0310*/  DADD R6, R24, R6 ;  /* 0x0000000018067229 */ /* 0x000fd00000000006 */
[----:B------:R-:W-:-:S08]  /*0320*/  DADD R6, R6, R8 ;  /* 0x0000000006067229 */ /* 0x000fd00000000008 */
[----:B------:R-:W-:Y:S01]  /*0330*/  DADD R6, R6, R10 ;  /* 0x0000000006067229 */ /* 0x000fe2000000000a */
[----:B------:R-:W-:-:S04]  /*0340*/  UIADD3 UR8, UPT, UPT, UR8, 0x10, URZ ;  /* 0x0000001008087890 */ /* 0x000fc8000fffe0ff */
[----:B------:R-:W-:Y:S01]  /*0350*/  UISETP.NE.AND UP1, UPT, UR8, URZ, UPT ;  /* 0x000000ff0800728c */ /* 0x000fe2000bf25270 */
[----:B------:R-:W-:Y:S02]  /*0360*/  VIADD R20, R20, 0x10 ;  /* 0x0000001014147836 */ /* 0x000fe40000000000 */
[----:B--2---:R-:W-:-:S08]  /*0370*/  DADD R6, R6, R12 ;  /* 0x0000000006067229 */ /* 0x004fd0000000000c */
[----:B---3--:R-:W-:-:S08]  /*0380*/  DADD R6, R6, R14 ;  /* 0x0000000006067229 */ /* 0x008fd0000000000e */
[----:B----4-:R-:W-:-:S08]  /*0390*/  DADD R6, R6, R16 ;  /* 0x0000000006067229 */ /* 0x010fd00000000010 */
[----:B-----5:R-:W-:-:S08]  /*03a0*/  DADD R6, R6, R22 ;  /* 0x0000000006067229 */ /* 0x020fd00000000016 */
[----:B------:R-:W-:-:S08]  /*03b0*/  DADD R6, R6, R18 ;  /* 0x0000000006067229 */ /* 0x000fd00000000012 */
[----:B------:R-:W-:-:S08]  /*03c0*/  DADD R4, R6, R4 ;  /* 0x0000000006047229 */ /* 0x000fd00000000004 */
[----:B------:R-:W-:Y:S01]  /*03d0*/  DADD R12, R4, R26 ;  /* 0x00000000040c7229 */ /* 0x000fe2000000001a */
[----:B------:R-:W-:Y:S10]  /*03e0*/  BRA.U UP1, `(.L_x_2) ;  /* 0xfffffffd01647547 */ /* 0x000ff4000b83ffff */
.L_x_1:
[----:B------:R-:W-:Y:S05]  /*03f0*/  BRA.U !UP0, `(.L_x_0) ;  /* 0x0000000108d07547 */ /* 0x000fea000b800000 */
[----:B------:R-:W-:Y:S02]  /*0400*/  UISETP.GE.U32.AND UP0, UPT, UR10, 0x8, UPT ;  /* 0x000000080a00788c */ /* 0x000fe4000bf06070 */
[----:B------:R-:W-:-:S04]  /*0410*/  ULOP3.LUT UR6, UR7, 0x7, URZ, 0xc0, !UPT ;  /* 0x0000000707067892 */ /* 0x000fc8000f8ec0ff */
[----:B------:R-:W-:-:S03]  /*0420*/  UISETP.NE.AND UP1, UPT, UR6, URZ, UPT ;  /* 0x000000ff0600728c */ /* 0x000fc6000bf25270 */
[----:B------:R-:W-:Y:S08]  /*0430*/  BRA.U !UP0, `(.L_x_3) ;  /* 0x0000000108507547 */ /* 0x000ff0000b800000 */
[----:B------:R-:W0:Y:S01]  /*0440*/  LDC.64 R14, c[0x0][0x380] ;  /* 0x0000e000ff0e7b82 */ /* 0x000e220000000a00 */
[----:B------:R-:W-:-:S04]  /*0450*/  VIADD R3, R21, UR4 ;  /* 0x0000000415037c36 */ /* 0x000fc80008000000 */
[----:B0-----:R-:W-:-:S05]  /*0460*/  IMAD.WIDE R14, R3, 0x8, R14 ;  /* 0x00000008030e7825 */ /* 0x001fca00078e020e */
[----:B------:R-:W2:Y:S04]  /*0470*/  LDG.E.64.CONSTANT R16, desc[UR12][R14.64] ;  /* 0x0000000c0e107981 */ /* 0x000ea8000c1e9b00 */
[----:B------:R-:W3:Y:S04]  /*0480*/  LDG.E.64.CONSTANT R18, desc[UR12][R14.64+0x8] ;  /* 0x0000080c0e127981 */ /* 0x000ee8000c1e9b00 */
[----:B------:R-:W4:Y:S04]  /*0490*/  LDG.E.64.CONSTANT R22, desc[UR12][R14.64+0x10] ;  /* 0x0000100c0e167981 */ /* 0x000f28000c1e9b00 */
[----:B------:R-:W5:Y:S04]  /*04a0*/  LDG.E.64.CONSTANT R8, desc[UR12][R14.64+0x18] ;  /* 0x0000180c0e087981 */ /* 0x000f68000c1e9b00 */
[----:B------:R-:W5:Y:S04]  /*04b0*/  LDG.E.64.CONSTANT R6, desc[UR12][R14.64+0x20] ;  /* 0x0000200c0e067981 */ /* 0x000f68000c1e9b00 */
[----:B------:R-:W5:Y:S04]  /*04c0*/  LDG.E.64.CONSTANT R4, desc[UR12][R14.64+0x28] ;  /* 0x0000280c0e047981 */ /* 0x000f68000c1e9b00 */
[----:B------:R-:W5:Y:S04]  /*04d0*/  LDG.E.64.CONSTANT R2, desc[UR12][R14.64+0x30] ;  /* 0x0000300c0e027981 */ /* 0x000f68000c1e9b00 */
[----:B------:R-:W5:Y:S01]  /*04e0*/  LDG.E.64.CONSTANT R10, desc[UR12][R14.64+0x38] ;  /* 0x0000380c0e0a7981 */ /* 0x000f62000c1e9b00 */
[----:B------:R-:W-:Y:S01]  /*04f0*/  UIADD3 UR4, UPT, UPT, UR4, 0x8, URZ ;  /* 0x0000000804047890 */ /* 0x000fe2000fffe0ff */
[----:B--2---:R-:W-:-:S08]  /*0500*/  DADD R16, R12, R16 ;  /* 0x000000000c107229 */ /* 0x004fd00000000010 */
[----:B---3--:R-:W-:-:S08]  /*0510*/  DADD R16, R16, R18 ;  /* 0x0000000010107229 */ /* 0x008fd00000000012 */
[----:B----4-:R-:W-:-:S08]  /*0520*/  DADD R16, R16, R22 ;  /* 0x0000000010107229 */ /* 0x010fd00000000016 */
[----:B-----5:R-:W-:-:S08]  /*0530*/  DADD R8, R16, R8 ;  /* 0x0000000010087229 */ /* 0x020fd00000000008 */
[----:B------:R-:W-:-:S08]  /*0540*/  DADD R6, R8, R6 ;  /* 0x0000000008067229 */ /* 0x000fd00000000006 */
[----:B------:R-:W-:-:S08]  /*0550*/  DADD R4, R6, R4 ;  /* 0x0000000006047229 */ /* 0x000fd00000000004 */
[----:B------:R-:W-:-:S08]  /*0560*/  DADD R2, R4, R2 ;  /* 0x0000000004027229 */ /* 0x000fd00000000002 */
[----:B------:R-:W-:-:S11]  /*0570*/  DADD R12, R2, R10 ;  /* 0x00000000020c7229 */ /* 0x000fd6000000000a */
.L_x_3:
        /* <DEDUP_REMOVED lines=11> */
[----:B------:R-:W5:Y:S01]  /*0630*/  LDG.E.64.CONSTANT R10, desc[UR12][R2.64+0x18] ;  /* 0x0000180c020a7981 */ /* 0x000f62000c1e9b00 */
[----:B------:R-:W-:Y:S01]  /*0640*/  UIADD3 UR4, UPT, UPT, UR4, 0x4, URZ ;  /* 0x0000000404047890 */ /* 0x000fe2000fffe0ff */
[----:B--2---:R-:W-:-:S08]  /*0650*/  DADD R4, R12, R4 ;  /* 0x000000000c047229 */ /* 0x004fd00000000004 */
[----:B---3--:R-:W-:-:S08]  /*0660*/  DADD R4, R4, R6 ;  /* 0x0000000004047229 */ /* 0x008fd00000000006 */
[----:B----4-:R-:W-:-:S08]  /*0670*/  DADD R4, R4, R8 ;  /* 0x0000000004047229 */ /* 0x010fd00000000008 */
[----:B-----5:R-:W-:-:S11]  /*0680*/  DADD R12, R4, R10 ;  /* 0x00000000040c7229 */ /* 0x020fd6000000000a */
.L_x_4:
[----:B------:R-:W-:Y:S05]  /*0690*/  BRA.U !UP1, `(.L_x_0) ;  /* 0x0000000109287547 */ /* 0x000fea000b800000 */
[----:B------:R-:W0:Y:S01]  /*06a0*/  LDC.64 R4, c[0x0][0x380] ;  /* 0x0000e000ff047b82 */ /* 0x000e220000000a00 */
[----:B------:R-:W-:Y:S01]  /*06b0*/  VIADD R21, R21, UR4 ;  /* 0x0000000415157c36 */ /* 0x000fe20008000000 */
[----:B------:R-:W-:-:S12]  /*06c0*/  UIADD3 UR5, UPT, UPT, -UR5, URZ, URZ ;  /* 0x000000ff05057290 */ /* 0x000fd8000fffe1ff */
.L_x_5:
[----:B0-----:R-:W-:-:S06]  /*06d0*/  IMAD.WIDE R2, R21, 0x8, R4 ;  /* 0x0000000815027825 */ /* 0x001fcc00078e0204 */
[----:B------:R-:W2:Y:S01]  /*06e0*/  LDG.E.64.CONSTANT R2, desc[UR12][R2.64] ;  /* 0x0000000c02027981 */ /* 0x000ea2000c1e9b00 */
[----:B------:R-:W-:Y:S01]  /*06f0*/  UIADD3 UR5, UPT, UPT, UR5, 0x1, URZ ;  /* 0x0000000105057890 */ /* 0x000fe2000fffe0ff */
[----:B------:R-:W-:-:S03]  /*0700*/  VIADD R21, R21, 0x1 ;  /* 0x0000000115157836 */ /* 0x000fc60000000000 */
[----:B------:R-:W-:Y:S01]  /*0710*/  UISETP.NE.AND UP0, UPT, UR5, URZ, UPT ;  /* 0x000000ff0500728c */ /* 0x000fe2000bf05270 */
[----:B--2---:R-:W-:-:S08]  /*0720*/  DADD R12, R2, R12 ;  /* 0x00000000020c7229 */ /* 0x004fd0000000000c */
[----:B------:R-:W-:Y:S05]  /*0730*/  BRA.U UP0, `(.L_x_5) ;  /* 0xfffffffd00e47547 */ /* 0x000fea000b83ffff */
.L_x_0:
[----:B------:R-:W0:Y:S01]  /*0740*/  LDCU UR4, c[0x0][0x39c] ;  /* 0x00007380ff0477ac */ /* 0x000e220008000800 */
[----:B------:R-:W1:Y:S01]  /*0750*/  LDC.64 R6, c[0x0][0x398] ;  /* 0x0000e600ff067b82 */ /* 0x000e620000000a00 */
[----:B------:R-:W-:Y:S01]  /*0760*/  IMAD.MOV.U32 R2, RZ, RZ, 0x1 ;  /* 0x00000001ff027424 */ /* 0x000fe200078e00ff */
[----:B------:R-:W-:Y:S01]  /*0770*/  FSETP.GEU.AND P1, PT, |R13|, 6.5827683646048100446e-37, PT ;  /* 0x036000000d00780b */ /* 0x000fe20003f2e200 */
[----:B------:R-:W-:Y:S01]  /*0780*/  BSSY.RECONVERGENT B0, `(.L_x_6) ;  /* 0x0000011000007945 */ /* 0x000fe20003800200 */
[----:B0-----:R-:W1:Y:S03]  /*0790*/  MUFU.RCP64H R3, UR4 ;  /* 0x0000000400037d08 */ /* 0x001e660008001800 */
[----:B-1----:R-:W-:-:S08]  /*07a0*/  DFMA R4, R2, -R6, 1 ;  /* 0x3ff000000204742b */ /* 0x002fd00000000806 */
[----:B------:R-:W-:-:S08]  /*07b0*/  DFMA R4, R4, R4, R4 ;  /* 0x000000040404722b */ /* 0x000fd00000000004 */
[----:B------:R-:W-:-:S08]  /*07c0*/  DFMA R4, R2, R4, R2 ;  /* 0x000000040204722b */ /* 0x000fd00000000002 */
[----:B------:R-:W-:-:S08]  /*07d0*/  DFMA R2, R4, -R6, 1 ;  /* 0x3ff000000402742b */ /* 0x000fd00000000806 */
[----:B------:R-:W-:-:S08]  /*07e0*/  DFMA R2, R4, R2, R4 ;  /* 0x000000020402722b */ /* 0x000fd00000000004 */
[----:B------:R-:W-:-:S08]  /*07f0*/  DMUL R4, R2, R12 ;  /* 0x0000000c02047228 */ /* 0x000fd00000000000 */
[----:B------:R-:W-:-:S08]  /*0800*/  DFMA R6, R4, -R6, R12 ;  /* 0x800000060406722b */ /* 0x000fd0000000000c */
[----:B------:R-:W-:-:S10]  /*0810*/  DFMA R2, R2, R6, R4 ;  /* 0x000000060202722b */ /* 0x000fd40000000004 */
[----:B------:R-:W-:-:S05]  /*0820*/  FFMA R4, RZ, UR4, R3 ;  /* 0x00000004ff047c23 */ /* 0x000fca0008000003 */
[----:B------:R-:W-:-:S13]  /*0830*/  FSETP.GT.AND P0, PT, |R4|, 1.469367938527859385e-39, PT ;  /* 0x001000000400780b */ /* 0x000fda0003f04200 */
[----:B------:R-:W-:Y:S05]  /*0840*/  @P0 BRA P1, `(.L_x_7) ;  /* 0x0000000000100947 */ /* 0x000fea0000800000 */
[----:B------:R-:W-:Y:S01]  /*0850*/  MOV R6, R12 ;  /* 0x0000000c00067202 */ /* 0x000fe20000000f00 */
[----:B------:R-:W-:Y:S01]  /*0860*/  IMAD.MOV.U32 R7, RZ, RZ, R13 ;  /* 0x000000ffff077224 */ /* 0x000fe200078e000d */
[----:B------:R-:W-:-:S07]  /*0870*/  MOV R10, 0x890 ;  /* 0x00000890000a7802 */ /* 0x000fce0000000f00 */
[----:B------:R-:W-:Y:S05]  /*0880*/  CALL.REL.NOINC `($__internal_0_$__cuda_sm20_div_rn_f64_full) ;  /* 0x0000000000147944 */ /* 0x000fea0003c00000 */
.L_x_7:
[----:B------:R-:W-:Y:S05]  /*0890*/  BSYNC.RECONVERGENT B0 ;  /* 0x0000000000007941 */ /* 0x000fea0003800200 */
.L_x_6:
[----:B------:R-:W0:Y:S02]  /*08a0*/  LDC.64 R4, c[0x0][0x388] ;  /* 0x0000e200ff047b82 */ /* 0x000e240000000a00 */
[----:B0-----:R-:W-:-:S05]  /*08b0*/  IMAD.WIDE R4, R0, 0x8, R4 ;  /* 0x0000000800047825 */ /* 0x001fca00078e0204 */
[----:B------:R-:W-:Y:S01]  /*08c0*/  STG.E.64 desc[UR12][R4.64], R2 ;  /* 0x0000000204007986 */ /* 0x000fe2000c101b0c */
[----:B------:R-:W-:Y:S05]  /*08d0*/  EXIT ;  /* 0x000000000000794d */ /* 0x000fea0003800000 */
        .weak           $__internal_0_$__cuda_sm20_div_rn_f64_full
        .type           $__internal_0_$__cuda_sm20_div_rn_f64_full,@function
        .size           $__internal_0_$__cuda_sm20_div_rn_f64_full,(.L_x_73 - $__internal_0_$__cuda_sm20_div_rn_f64_full)
$__internal_0_$__cuda_sm20_div_rn_f64_full:
[----:B------:R-:W0:Y:S01]  /*08e0*/  LDC.64 R2, c[0x0][0x398] ;  /* 0x0000e600ff027b82 */ /* 0x000e220000000a00 */
[C---:B------:R-:W-:Y:S01]  /*08f0*/  FSETP.GEU.AND P2, PT, |R7|.reuse, 1.469367938527859385e-39, PT ;  /* 0x001000000700780b */ /* 0x040fe20003f4e200 */
[----:B------:R-:W-:Y:S01]  /*0900*/  BSSY.RECONVERGENT B1, `(.L_x_8) ;  /* 0x0000053000017945 */ /* 0x000fe20003800200 */
[----:B------:R-:W-:-:S04]  /*0910*/  LOP3.LUT R11, R7, 0x7ff00000, RZ, 0xc0, !PT ;  /* 0x7ff00000070b7812 */ /* 0x000fc800078ec0ff */
[----:B------:R-:W-:Y:S02]  /*0920*/  MOV R21, R11 ;  /* 0x0000000b00157202 */ /* 0x000fe40000000f00 */
[C---:B0-----:R-:W-:Y:S02]  /*0930*/  FSETP.GEU.AND P0, PT, |R3|.reuse, 1.469367938527859385e-39, PT ;  /* 0x001000000300780b */ /* 0x041fe40003f0e200 */
[----:B------:R-:W-:-:S04]  /*0940*/  LOP3.LUT R4, R3, 0x800fffff, RZ, 0xc0, !PT ;  /* 0x800fffff03047812 */ /* 0x000fc800078ec0ff */
[----:B------:R-:W-:Y:S01]  /*0950*/  LOP3.LUT R5, R4, 0x3ff00000, RZ, 0xfc, !PT ;  /* 0x3ff0000004057812 */ /* 0x000fe200078efcff */
[----:B------:R-:W-:-:S06]  /*0960*/  IMAD.MOV.U32 R4, RZ, RZ, R2 ;  /* 0x000000ffff047224 */ /* 0x000fcc00078e0002 */
[----:B------:R-:W0:Y:S02]  /*0970*/  @!P0 LDC.64 R8, c[0x0][0x398] ;  /* 0x0000e600ff088b82 */ /* 0x000e240000000a00 */
[----:B0-----:R-:W-:Y:S01]  /*0980*/  @!P0 DMUL R4, R8, 8.98846567431157953865e+307 ;  /* 0x7fe0000008048828 */ /* 0x001fe20000000000 */
[----:B------:R-:W-:-:S05]  /*0990*/  IMAD.MOV.U32 R8, RZ, RZ, 0x1 ;  /* 0x00000001ff087424 */ /* 0x000fca00078e00ff */
[----:B------:R-:W0:Y:S02]  /*09a0*/  MUFU.RCP64H R9, R5 ;  /* 0x0000000500097308 */ /* 0x000e240000001800 */
[----:B0-----:R-:W-:-:S08]  /*09b0*/  DFMA R12, R8, -R4, 1 ;  /* 0x3ff00000080c742b */ /* 0x001fd00000000804 */
[----:B------:R-:W-:Y:S01]  /*09c0*/  DFMA R14, R12, R12, R12 ;  /* 0x0000000c0c0e722b */ /* 0x000fe2000000000c */
[----:B------:R-:W-:Y:S01]  /*09d0*/  LOP3.LUT R12, R3, 0x7ff00000, RZ, 0xc0, !PT ;  /* 0x7ff00000030c7812 */ /* 0x000fe200078ec0ff */
[----:B------:R-:W-:-:S03]  /*09e0*/  IMAD.MOV.U32 R13, RZ, RZ, 0x1ca00000 ;  /* 0x1ca00000ff0d7424 */ /* 0x000fc600078e00ff */
[----:B------:R-:W-:Y:S01]  /*09f0*/  ISETP.GE.U32.AND P1, PT, R11, R12, PT ;  /* 0x0000000c0b00720c */ /* 0x000fe20003f26070 */
[----:B------:R-:W-:Y:S02]  /*0a00*/  IMAD.MOV.U32 R20, RZ, RZ, R12 ;  /* 0x000000ffff147224 */ /* 0x000fe400078e000c */
[----:B------:R-:W-:Y:S01]  /*0a10*/  DFMA R16, R8, R14, R8 ;  /* 0x0000000e0810722b */ /* 0x000fe20000000008 */
[----:B------:R-:W-:Y:S01]  /*0a20*/  @!P0 LOP3.LUT R20, R5, 0x7ff00000, RZ, 0xc0, !PT ;  /* 0x7ff0000005148812 */ /* 0x000fe200078ec0ff */
[----:B------:R-:W-:Y:S01]  /*0a30*/  IMAD.MOV.U32 R8, RZ, RZ, R6 ;  /* 0x000000ffff087224 */ /* 0x000fe200078e0006 */
[----:B------:R-:W-:-:S03]  /*0a40*/  SEL R13, R13, 0x63400000, !P1 ;  /* 0x634000000d0d7807 */ /* 0x000fc60004800000 */
[----:B------:R-:W-:Y:S01]  /*0a50*/  VIADD R23, R20, 0xffffffff ;  /* 0xffffffff14177836 */ /* 0x000fe20000000000 */
[C-C-:B------:R-:W-:Y:S01]  /*0a60*/  @!P2 LOP3.LUT R14, R13.reuse, 0x80000000, R7.reuse, 0xf8, !PT ;  /* 0x800000000d0ea812 */ /* 0x140fe200078ef807 */
[----:B------:R-:W-:Y:S01]  /*0a70*/  DFMA R18, R16, -R4, 1 ;  /* 0x3ff000001012742b */ /* 0x000fe20000000804 */
[----:B------:R-:W-:Y:S02]  /*0a80*/  LOP3.LUT R9, R13, 0x800fffff, R7, 0xf8, !PT ;  /* 0x800fffff0d097812 */ /* 0x000fe400078ef807 */
[----:B------:R-:W-:Y:S01]  /*0a90*/  @!P2 LOP3.LUT R15, R14, 0x100000, RZ, 0xfc, !PT ;  /* 0x001000000e0fa812 */ /* 0x000fe200078efcff */
[----:B------:R-:W-:-:S06]  /*0aa0*/  @!P2 IMAD.MOV.U32 R14, RZ, RZ, RZ ;  /* 0x000000ffff0ea224 */ /* 0x000fcc00078e00ff */
[----:B------:R-:W-:Y:S02]  /*0ab0*/  @!P2 DFMA R8, R8, 2, -R14 ;  /* 0x400000000808a82b */ /* 0x000fe4000000080e */
[----:B------:R-:W-:-:S08]  /*0ac0*/  DFMA R14, R16, R18, R16 ;  /* 0x00000012100e722b */ /* 0x000fd00000000010 */
[----:B------:R-:W-:Y:S01]  /*0ad0*/  @!P2 LOP3.LUT R21, R9, 0x7ff00000, RZ, 0xc0, !PT ;  /* 0x7ff000000915a812 */ /* 0x000fe200078ec0ff */
[----:B------:R-:W-:-:S04]  /*0ae0*/  DMUL R16, R14, R8 ;  /* 0x000000080e107228 */ /* 0x000fc80000000000 */
[----:B------:R-:W-:-:S04]  /*0af0*/  VIADD R22, R21, 0xffffffff ;  /* 0xffffffff15167836 */ /* 0x000fc80000000000 */
[----:B------:R-:W-:Y:S01]  /*0b00*/  DFMA R18, R16, -R4, R8 ;  /* 0x800000041012722b */ /* 0x000fe20000000008 */
[----:B------:R-:W-:-:S04]  /*0b10*/  ISETP.GT.U32.AND P0, PT, R22, 0x7feffffe, PT ;  /* 0x7feffffe1600780c */ /* 0x000fc80003f04070 */
[----:B------:R-:W-:-:S03]  /*0b20*/  ISETP.GT.U32.OR P0, PT, R23, 0x7feffffe, P0 ;  /* 0x7feffffe1700780c */ /* 0x000fc60000704470 */
[----:B------:R-:W-:-:S10]  /*0b30*/  DFMA R14, R14, R18, R16 ;  /* 0x000000120e0e722b */ /* 0x000fd40000000010 */
[----:B------:R-:W-:Y:S05]  /*0b40*/  @P0 BRA `(.L_x_9) ;  /* 0x0000000000600947 */ /* 0x000fea0003800000 */
[----:B------:R-:W-:Y:S01]  /*0b50*/  VIADDMNMX R11, R11, -R12, 0xb9600000, !PT ;  /* 0xb96000000b0b7446 */ /* 0x000fe2000780090c */
[----:B------:R-:W-:-:S03]  /*0b60*/  IMAD.MOV.U32 R6, RZ, RZ, RZ ;  /* 0x000000ffff067224 */ /* 0x000fc600078e00ff */
[----:B------:R-:W-:-:S05]  /*0b70*/  VIMNMX R2, PT, PT, R11, 0x46a00000, PT ;  /* 0x46a000000b027848 */ /* 0x000fca0003fe0100 */
[----:B------:R-:W-:-:S04]  /*0b80*/  IMAD.IADD R11, R2, 0x1, -R13 ;  /* 0x00000001020b7824 */ /* 0x000fc800078e0a0d */
[----:B------:R-:W-:-:S06]  /*0b90*/  VIADD R7, R11, 0x7fe00000 ;  /* 0x7fe000000b077836 */ /* 0x000fcc0000000000 */
[----:B------:R-:W-:-:S10]  /*0ba0*/  DMUL R12, R14, R6 ;  /* 0x000000060e0c7228 */ /* 0x000fd40000000000 */
[----:B------:R-:W-:-:S13]  /*0bb0*/  FSETP.GTU.AND P0, PT, |R13|, 1.469367938527859385e-39, PT ;  /* 0x001000000d00780b */ /* 0x000fda0003f0c200 */
[----:B------:R-:W-:Y:S05]  /*0bc0*/  @P0 BRA `(.L_x_10) ;  /* 0x0000000000980947 */ /* 0x000fea0003800000 */
[----:B------:R-:W-:Y:S01]  /*0bd0*/  DFMA R4, R14, -R4, R8 ;  /* 0x800000040e04722b */ /* 0x000fe20000000008 */
[----:B------:R-:W-:-:S09]  /*0be0*/  MOV R6, RZ ;  /* 0x000000ff00067202 */ /* 0x000fd20000000f00 */
[C---:B------:R-:W-:Y:S02]  /*0bf0*/  FSETP.NEU.AND P0, PT, R5.reuse, RZ, PT ;  /* 0x000000ff0500720b */ /* 0x040fe40003f0d000 */
[----:B------:R-:W-:-:S04]  /*0c00*/  LOP3.LUT R9, R5, 0x80000000, R3, 0x48, !PT ;  /* 0x8000000005097812 */ /* 0x000fc800078e4803 */
[----:B------:R-:W-:-:S07]  /*0c10*/  LOP3.LUT R7, R9, R7, RZ, 0xfc, !PT ;  /* 0x0000000709077212 */ /* 0x000fce00078efcff */
[----:B------:R-:W-:Y:S05]  /*0c20*/  @!P0 BRA `(.L_x_10) ;  /* 0x0000000000808947 */ /* 0x000fea0003800000 */
[----:B------:R-:W-:Y:S01]  /*0c30*/  IMAD.MOV R3, RZ, RZ, -R11 ;  /* 0x000000ffff037224 */ /* 0x000fe200078e0a0b */
[----:B------:R-:W-:Y:S01]  /*0c40*/  DMUL.RP R6, R14, R6 ;  /* 0x000000060e067228 */ /* 0x000fe20000008000 */
[----:B------:R-:W-:-:S06]  /*0c50*/  IMAD.MOV.U32 R2, RZ, RZ, RZ ;  /* 0x000000ffff027224 */ /* 0x000fcc00078e00ff */
[----:B------:R-:W-:-:S03]  /*0c60*/  DFMA R2, R12, -R2, R14 ;  /* 0x800000020c02722b */ /* 0x000fc6000000000e */
[----:B------:R-:W-:-:S03]  /*0c70*/  LOP3.LUT R9, R7, R9, RZ, 0x3c, !PT ;  /* 0x0000000907097212 */ /* 0x000fc600078e3cff */
[----:B------:R-:W-:-:S04]  /*0c80*/  IADD3 R2, PT, PT, -R11, -0x43300000, RZ ;  /* 0xbcd000000b027810 */ /* 0x000fc80007ffe1ff */
[----:B------:R-:W-:-:S04]  /*0c90*/  FSETP.NEU.AND P0, PT, |R3|, R2, PT ;  /* 0x000000020300720b */ /* 0x000fc80003f0d200 */
[----:B------:R-:W-:Y:S02]  /*0ca0*/  FSEL R12, R6, R12, !P0 ;  /* 0x0000000c060c7208 */ /* 0x000fe40004000000 */
[----:B------:R-:W-:Y:S01]  /*0cb0*/  FSEL R13, R9, R13, !P0 ;  /* 0x0000000d090d7208 */ /* 0x000fe20004000000 */
[----:B------:R-:W-:Y:S06]  /*0cc0*/  BRA `(.L_x_10) ;  /* 0x0000000000587947 */ /* 0x000fec0003800000 */
.L_x_9:
[----:B------:R-:W-:-:S14]  /*0cd0*/  DSETP.NAN.AND P0, PT, R6, R6, PT ;  /* 0x000000060600722a */ /* 0x000fdc0003f08000 */
[----:B------:R-:W-:Y:S05]  /*0ce0*/  @P0 BRA `(.L_x_11) ;  /* 0x0000000000480947 */ /* 0x000fea0003800000 */
[----:B------:R-:W0:Y:S02]  /*0cf0*/  LDC.64 R4, c[0x0][0x398] ;  /* 0x0000e600ff047b82 */ /* 0x000e240000000a00 */
[----:B0-----:R-:W-:-:S14]  /*0d00*/  DSETP.NAN.AND P0, PT, R4, R4, PT ;  /* 0x000000040400722a */ /* 0x001fdc0003f08000 */
[----:B------:R-:W-:Y:S05]  /*0d10*/  @P0 BRA `(.L_x_12) ;  /* 0x0000000000300947 */ /* 0x000fea0003800000 */
[----:B------:R-:W-:Y:S01]  /*0d20*/  ISETP.NE.AND P0, PT, R21, R20, PT ;  /* 0x000000141500720c */ /* 0x000fe20003f05270 */
[----:B------:R-:W-:Y:S02]  /*0d30*/  IMAD.MOV.U32 R12, RZ, RZ, 0x0 ;  /* 0x00000000ff0c7424 */ /* 0x000fe400078e00ff */
[----:B------:R-:W-:-:S10]  /*0d40*/  IMAD.MOV.U32 R13, RZ, RZ, -0x80000 ;  /* 0xfff80000ff0d7424 */ /* 0x000fd400078e00ff */
[----:B------:R-:W-:Y:S05]  /*0d50*/  @!P0 BRA `(.L_x_10) ;  /* 0x0000000000348947 */ /* 0x000fea0003800000 */
[----:B------:R-:W-:Y:S02]  /*0d60*/  ISETP.NE.AND P0, PT, R21, 0x7ff00000, PT ;  /* 0x7ff000001500780c */ /* 0x000fe40003f05270 */
[----:B------:R-:W-:Y:S02]  /*0d70*/  LOP3.LUT R13, R7, 0x80000000, R3, 0x48, !PT ;  /* 0x80000000070d7812 */ /* 0x000fe400078e4803 */
[----:B------:R-:W-:-:S13]  /*0d80*/  ISETP.EQ.OR P0, PT, R20, RZ, !P0 ;  /* 0x000000ff1400720c */ /* 0x000fda0004702670 */
[----:B------:R-:W-:Y:S01]  /*0d90*/  @P0 LOP3.LUT R2, R13, 0x7ff00000, RZ, 0xfc, !PT ;  /* 0x7ff000000d020812 */ /* 0x000fe200078efcff */
[----:B------:R-:W-:Y:S02]  /*0da0*/  @!P0 IMAD.MOV.U32 R12, RZ, RZ, RZ ;  /* 0x000000ffff0c8224 */ /* 0x000fe400078e00ff */
[----:B------:R-:W-:Y:S01]  /*0db0*/  @P0 IMAD.MOV.U32 R12, RZ, RZ, RZ ;  /* 0x000000ffff0c0224 */ /* 0x000fe200078e00ff */
[----:B------:R-:W-:Y:S01]  /*0dc0*/  @P0 MOV R13, R2 ;  /* 0x00000002000d0202 */ /* 0x000fe20000000f00 */
[----:B------:R-:W-:Y:S06]  /*0dd0*/  BRA `(.L_x_10) ;  /* 0x0000000000147947 */ /* 0x000fec0003800000 */
.L_x_12:
[----:B------:R-:W-:Y:S01]  /*0de0*/  LOP3.LUT R13, R3, 0x80000, RZ, 0xfc, !PT ;  /* 0x00080000030d7812 */ /* 0x000fe200078efcff */
[----:B------:R-:W-:Y:S01]  /*0df0*/  IMAD.MOV.U32 R12, RZ, RZ, R2 ;  /* 0x000000ffff0c7224 */ /* 0x000fe200078e0002 */
[----:B------:R-:W-:Y:S06]  /*0e00*/  BRA `(.L_x_10) ;  /* 0x0000000000087947 */ /* 0x000fec0003800000 */
.L_x_11:
[----:B------:R-:W-:Y:S01]  /*0e10*/  LOP3.LUT R13, R7, 0x80000, RZ, 0xfc, !PT ;  /* 0x00080000070d7812 */ /* 0x000fe200078efcff */
[----:B------:R-:W-:-:S07]  /*0e20*/  IMAD.MOV.U32 R12, RZ, RZ, R6 ;  /* 0x000000ffff0c7224 */ /* 0x000fce00078e0006 */
.L_x_10:
[----:B------:R-:W-:Y:S05]  /*0e30*/  BSYNC.RECONVERGENT B1 ;  /* 0x0000000000017941 */ /* 0x000fea0003800200 */
.L_x_8:
[----:B------:R-:W-:Y:S02]  /*0e40*/  IMAD.MOV.U32 R11, RZ, RZ, 0x0 ;  /* 0x00000000ff0b7424 */ /* 0x000fe400078e00ff */
[----:B------:R-:W-:Y:S02]  /*0e50*/  IMAD.MOV.U32 R2, RZ, RZ, R12 ;  /* 0x000000ffff027224 */ /* 0x000fe400078e000c */
[----:B------:R-:W-:Y:S01]  /*0e60*/  IMAD.MOV.U32 R3, RZ, RZ, R13 ;  /* 0x000000ffff037224 */ /* 0x000fe200078e000d */
[----:B------:R-:W-:Y:S06]  /*0e70*/  RET.REL.NODEC R10 `(_Z20parallel_sum_dividedPKdPdid) ;  /* 0xfffffff00a607950 */ /* 0x000fec0003c3ffff */
.L_x_13:
[----:B------:R-:W-:-:S00]  /*0e80*/  BRA `(.L_x_13) ;  /* 0xfffffffc00fc7947 */ /* 0x000fc0000383ffff */
[----:B------:R-:W-:-:S00]  /*0e90*/  NOP ;  /* 0x0000000000007918 */ /* 0x000fc00000000000 */
        /* <DEDUP_REMOVED lines=14> */
.L_x_73:


//--------------------- .text._Z21reduction_sum_dividedPKdPdiid --------------------------
	.section	.text._Z21reduction_sum_dividedPKdPdiid,"ax",@progbits
	.align	128
        .global         _Z21reduction_sum_dividedPKdPdiid
        .type           _Z21reduction_sum_dividedPKdPdiid,@function
        .size           _Z21reduction_sum_dividedPKdPdiid,(.L_x_74 - _Z21reduction_sum_dividedPKdPdiid)
        .other          _Z21reduction_sum_dividedPKdPdiid,@"STO_CUDA_ENTRY STV_DEFAULT"
_Z21reduction_sum_dividedPKdPdiid:
.text._Z21reduction_sum_dividedPKdPdiid:
[----:B------:R-:W-:Y:S08]  /*0000*/  LDC R1, c[0x0][0x37c] ;  /* 0x0000df00ff017b82 */ /* 0x000ff00000000800 */
[----:B------:R-:W0:Y:S08]  /*0010*/  LDC R0, c[0x0][0x390] ;  /* 0x0000e400ff007b82 */ /* 0x000e300000000800 */
[----:B------:R-:W-:Y:S01]  /*0020*/  BAR.SYNC.DEFER_BLOCKING 0x0 ;  /* 0x0000000000007b1d */ /* 0x000fe20000010000 */
[----:B0-----:R-:W-:-:S13]  /*0030*/  ISETP.GE.AND P0, PT, R0, 0x1, PT ;  /* 0x000000010000780c */ /* 0x001fda0003f06270 */
[----:B------:R-:W-:Y:S05]  /*0040*/  @!P0 EXIT ;  /* 0x000000000000894d */ /* 0x000fea0003800000 */
[----:B------:R-:W0:Y:S01]  /*0050*/  S2R R2, SR_TID.X ;  /* 0x0000000000027919 */ /* 0x000e220000002100 */
[----:B------:R-:W1:Y:S01]  /*0060*/  S2UR UR5, SR_CgaCtaId ;  /* 0x00000000000579c3 */ /* 0x000e620000008800 */
[----:B------:R-:W-:Y:S01]  /*0070*/  UMOV UR4, 0x400 ;  /* 0x0000040000047882 */ /* 0x000fe20000000000 */
[----:B------:R-:W-:Y:S01]  /*0080*/  IMAD.MOV.U32 R3, RZ, RZ, RZ ;  /* 0x000000ffff037224 */ /* 0x000fe200078e00ff */
[----:B------:R-:W2:Y:S05]  /*0090*/  LDCU.64 UR8, c[0x0][0x358] ;  /* 0x00006b00ff0877ac */ /* 0x000eaa0008000a00 */
[----:B------:R-:W3:Y:S08]  /*00a0*/  S2UR UR6, SR_CTAID.X ;  /* 0x00000000000679c3 */ /* 0x000ef00000002500 */
[----:B------:R-:W3:Y:S01]  /*00b0*/  LDC R5, c[0x0][0x360] ;  /* 0x0000d800ff057b82 */ /* 0x000ee20000000800 */
[----:B-1----:R-:W-:-:S06]  /*00c0*/  ULEA UR4, UR5, UR4, 0x18 ;  /* 0x0000000405047291 */ /* 0x002fcc000f8ec0ff */
[C---:B0-----:R-:W-:Y:S01]  /*00d0*/  LEA R6, R2.reuse, UR4, 0x3 ;  /* 0x0000000402067c11 */ /* 0x041fe2000f8e18ff */
[----:B---3--:R-:W-:Y:S01]  /*00e0*/  IMAD R4, R5, UR6, R2 ;  /* 0x0000000605047c24 */ /* 0x008fe2000f8e0202 */
[----:B--2---:R-:W-:-:S07]  /*00f0*/  LEA.HI R5, R2, UR4, RZ, 0x1e ;  /* 0x0000000402057c11 */ /* 0x004fce000f8ff0ff */
.L_x_22:
[----:B01----:R-:W0:Y:S02]  /*0100*/  LDC.64 R8, c[0x0][0x390] ;  /* 0x0000e400ff087b82 */ /* 0x003e240000000a00 */
[----:B0-----:R-:W0:Y:S01]  /*0110*/  I2F.U32.RP R0, R8 ;  /* 0x0000000800007306 */ /* 0x001e220000209000 */
[----:B------:R-:W-:-:S07]  /*0120*/  ISETP.NE.U32.AND P1, PT, R8, RZ, PT ;  /* 0x000000ff0800720c */ /* 0x000fce0003f25070 */
[----:B0-----:R-:W0:Y:S02]  /*0130*/  MUFU.RCP R0, R0 ;  /* 0x0000000000007308 */ /* 0x001e240000001000 */
[----:B0-----:R-:W-:-:S06]  /*0140*/  VIADD R10, R0, 0xffffffe ;  /* 0x0ffffffe000a7836 */ /* 0x001fcc0000000000 */
[----:B------:R0:W1:Y:S02]  /*0150*/  F2I.FTZ.U32.TRUNC.NTZ R11, R10 ;  /* 0x0000000a000b7305 */ /* 0x000064000021f000 */
[----:B0-----:R-:W-:Y:S02]  /*0160*/  HFMA2 R10, -RZ, RZ, 0, 0 ;  /* 0x00000000ff0a7431 */ /* 0x001fe400000001ff */
[----:B-1----:R-:W-:-:S04]  /*0170*/  IMAD.MOV R7, RZ, RZ, -R11 ;  /* 0x000000ffff077224 */ /* 0x002fc800078e0a0b */
[----:B------:R-:W-:-:S04]  /*0180*/  IMAD R7, R7, R8, RZ ;  /* 0x0000000807077224 */ /* 0x000fc800078e02ff */
[----:B------:R-:W-:-:S04]  /*0190*/  IMAD.HI.U32 R12, R11, R7, R10 ;  /* 0x000000070b0c7227 */ /* 0x000fc800078e000a */
[----:B------:R-:W-:-:S04]  /*01a0*/  VIADD R7, R3, UR6 ;  /* 0x0000000603077c36 */ /* 0x000fc80008000000 */
[----:B------:R-:W-:-:S04]  /*01b0*/  IMAD.HI.U32 R12, R12, R7, RZ ;  /* 0x000000070c0c7227 */ /* 0x000fc800078e00ff */
[----:B------:R-:W-:-:S04]  /*01c0*/  IMAD.MOV R12, RZ, RZ, -R12 ;  /* 0x000000ffff0c7224 */ /* 0x000fc800078e0a0c */
[----:B------:R-:W-:Y:S02]  /*01d0*/  IMAD R7, R8, R12, R7 ;  /* 0x0000000c08077224 */ /* 0x000fe400078e0207 */
[----:B------:R-:W0:Y:S03]  /*01e0*/  LDC.64 R12, c[0x0][0x380] ;  /* 0x0000e000ff0c7b82 */ /* 0x000e260000000a00 */
[----:B------:R-:W-:-:S13]  /*01f0*/  ISETP.GE.U32.AND P0, PT, R7, R8, PT ;  /* 0x000000080700720c */ /* 0x000fda0003f06070 */
[----:B------:R-:W-:-:S05]  /*0200*/  @P0 IMAD.IADD R7, R7, 0x1, -R8 ;  /* 0x0000000107070824 */ /* 0x000fca00078e0a08 */
[----:B------:R-:W-:-:S13]  /*0210*/  ISETP.GE.U32.AND P0, PT, R7, R8, PT ;  /* 0x000000080700720c */ /* 0x000fda0003f06070 */
[-C--:B------:R-:W-:Y:S02]  /*0220*/  @P0 IADD3 R7, PT, PT, R7, -R8.reuse, RZ ;  /* 0x8000000807070210 */ /* 0x080fe40007ffe0ff */
[----:B------:R-:W-:-:S05]  /*0230*/  @!P1 LOP3.LUT R7, RZ, R8, RZ, 0x33, !PT ;  /* 0x00000008ff079212 */ /* 0x000fca00078e33ff */
[----:B------:R-:W-:-:S04]  /*0240*/  IMAD R9, R7, R9, R4 ;  /* 0x0000000907097224 */ /* 0x000fc800078e0204 */
[----:B0-----:R-:W-:-:S06]  /*0250*/  IMAD.WIDE R12, R9, 0x8, R12 ;  /* 0x00000008090c7825 */ /* 0x001fcc00078e020c */
[----:B------:R-:W5:Y:S01]  /*0260*/  LDG.E.64.CONSTANT R12, desc[UR8][R12.64] ;  /* 0x000000080c0c7981 */ /* 0x000f62000c1e9b00 */
[----:B------:R-:W-:Y:S01]  /*0270*/  UMOV UR4, 0xffffffff ;  /* 0xffffffff00047882 */ /* 0x000fe20000000000 */
[----:B------:R-:W-:Y:S02]  /*0280*/  LOP3.LUT P0, RZ, R2, 0x1f, RZ, 0xc0, !PT ;  /* 0x0000001f02ff7812 */ /* 0x000fe4000780c0ff */
[----:B------:R-:W-:Y:S11]  /*0290*/  BRA.DIV UR4, `(.L_x_14) ;  /* 0x0000000604487947 */ /* 0x000ff6000b800000 */
[----:B-----5:R-:W-:Y:S04]  /*02a0*/  SHFL.BFLY PT, R15, R13, 0x10, 0x1f ;  /* 0x0e001f000d0f7f89 */ /* 0x020fe800000e0000 */
[----:B------:R-:W0:Y:S02]  /*02b0*/  SHFL.BFLY PT, R14, R12, 0x10, 0x1f ;  /* 0x0e001f000c0e7f89 */ /* 0x000e2400000e0000 */
[----:B0-----:R-:W-:-:S07]  /*02c0*/  DADD R14, R12, R14 ;  /* 0x000000000c0e7229 */ /* 0x001fce000000000e */
[----:B------:R-:W-:Y:S04]  /*02d0*/  SHFL.BFLY PT, R17, R15, 0x8, 0x1f ;  /* 0x0d001f000f117f89 */ /* 0x000fe800000e0000 */
        /* <DEDUP_REMOVED lines=8> */
[----:B------:R0:W1:Y:S04]  /*0360*/  SHFL.BFLY PT, R19, R13, 0x1, 0x1f ;  /* 0x0c201f000d137f89 */ /* 0x00006800000e0000 */
[----:B------:R0:W2:Y:S02]  /*0370*/  SHFL.BFLY PT, R20, R12, 0x1, 0x1f ;  /* 0x0c201f000c147f89 */ /* 0x0000a400000e0000 */
.L_x_34:
[----:B--2---:R-:W-:Y:S02]  /*0380*/  IMAD.MOV.U32 R18, RZ, RZ, R20 ;  /* 0x000000ffff127224 */ /* 0x004fe400078e0014 */
[----:B------:R-:W-:-:S04]  /*0390*/  VIADD R3, R3, 0x1 ;  /* 0x0000000103037836 */ /* 0x000fc80000000000 */
[----:B-1----:R-:W-:Y:S01]  /*03a0*/  DADD R18, R12, R18 ;  /* 0x000000000c127229 */ /* 0x002fe20000000012 */
[----:B------:R-:W-:Y:S01]  /*03b0*/  ISETP.NE.AND P1, PT, R3, R8, PT ;  /* 0x000000080300720c */ /* 0x000fe20003f25270 */
[----:B------:R-:W-:-:S12]  /*03c0*/  @P0 BRA `(.L_x_15) ;  /* 0x00000000005c0947 */ /* 0x000fd80003800000 */
[----:B------:R-:W1:Y:S01]  /*03d0*/  LDCU UR4, c[0x0][0x39c] ;  /* 0x00007380ff0477ac */ /* 0x000e620008000800 */
[----:B------:R-:W0:Y:S01]  /*03e0*/  LDC.64 R8, c[0x0][0x398] ;  /* 0x0000e600ff087b82 */ /* 0x000e220000000a00 */
[----:B------:R-:W-:Y:S01]  /*03f0*/  IMAD.MOV.U32 R10, RZ, RZ, 0x1 ;  /* 0x00000001ff0a7424 */ /* 0x000fe200078e00ff */
[----:B------:R-:W-:Y:S01]  /*0400*/  FSETP.GEU.AND P2, PT, |R19|, 6.5827683646048100446e-37, PT ;  /* 0x036000001300780b */ /* 0x000fe20003f4e200 */
[----:B------:R-:W-:Y:S01]  /*0410*/  BSSY.RECONVERGENT B0, `(.L_x_16) ;  /* 0x0000011000007945 */ /* 0x000fe20003800200 */
[----:B-1----:R-:W0:Y:S03]  /*0420*/  MUFU.RCP64H R11, UR4 ;  /* 0x00000004000b7d08 */ /* 0x002e260008001800 */
[----:B0-----:R-:W-:-:S08]  /*0430*/  DFMA R12, R10, -R8, 1 ;  /* 0x3ff000000a0c742b */ /* 0x001fd00000000808 */
        /* <DEDUP_REMOVED lines=10> */
[----:B------:R-:W-:-:S07]  /*04e0*/  MOV R0, 0x500 ;  /* 0x0000050000007802 */ /* 0x000fce0000000f00 */
[----:B------:R-:W-:Y:S05]  /*04f0*/  CALL.REL.NOINC `($__internal_1_$__cuda_sm20_div_rn_f64_full) ;  /* 0x0000000800b07944 */ /* 0x000fea0003c00000 */
[----:B------:R-:W-:Y:S01]  /*0500*/  MOV R8, R16 ;  /* 0x0000001000087202 */ /* 0x000fe20000000f00 */
[----:B------:R-:W-:-:S07]  /*0510*/  IMAD.MOV.U32 R9, RZ, RZ, R17 ;  /* 0x000000ffff097224 */ /* 0x000fce00078e0011 */
.L_x_17:
[----:B------:R-:W-:Y:S05]  /*0520*/  BSYNC.RECONVERGENT B0 ;  /* 0x0000000000007941 */ /* 0x000fea0003800200 */
.L_x_16:
[----:B------:R1:W-:Y:S02]  /*0530*/  STS.64 [R5], R8 ;  /* 0x0000000805007388 */ /* 0x0003e40000000a00 */
.L_x_15:
[----:B------:R-:W-:Y:S01]  /*0540*/  ISETP.GT.U32.AND P0, PT, R2, 0x1f, PT ;  /* 0x0000001f0200780c */ /* 0x000fe20003f04070 */
[----:B------:R-:W-:Y:S05]  /*0550*/  WARPSYNC.ALL ;  /* 0x0000000000007948 */ /* 0x000fea0003800000 */
[----:B------:R-:W-:Y:S06]  /*0560*/  BAR.SYNC.DEFER_BLOCKING 0x0 ;  /* 0x0000000000007b1d */ /* 0x000fec0000010000 */
[----:B------:R-:W-:Y:S04]  /*0570*/  BSSY B0, `(.L_x_18) ;  /* 0x0000022000007945 */ /* 0x000fe80003800000 */
[----:B------:R-:W-:Y:S05]  /*0580*/  @P0 BRA `(.L_x_19) ;  /* 0x0000000000800947 */ /* 0x000fea0003800000 */
[----:B0-----:R0:W2:Y:S01]  /*0590*/  LDS.64 R12, [R6] ;  /* 0x00000000060c7984 */ /* 0x0010a20000000a00 */
[----:B------:R-:W-:Y:S01]  /*05a0*/  UMOV UR4, 0xffffffff ;  /* 0xffffffff00047882 */ /* 0x000fe20000000000 */
[----:B------:R-:W-:Y:S02]  /*05b0*/  ISETP.NE.AND P0, PT, R2, RZ, PT ;  /* 0x000000ff0200720c */ /* 0x000fe40003f05270 */
[----:B------:R-:W-:Y:S11]  /*05c0*/  BRA.DIV UR4, `(.L_x_20) ;  /* 0x0000000604847947 */ /* 0x000ff6000b800000 */
[----:B--2---:R-:W-:Y:S04]  /*05d0*/  SHFL.BFLY PT, R15, R13, 0x10, 0x1f ;  /* 0x0e001f000d0f7f89 */ /* 0x004fe800000e0000 */
[----:B------:R-:W2:Y:S02]  /*05e0*/  SHFL.BFLY PT, R14, R12, 0x10, 0x1f ;  /* 0x0e001f000c0e7f89 */ /* 0x000ea400000e0000 */
[----:B--2---:R-:W-:-:S07]  /*05f0*/  DADD R14, R12, R14 ;  /* 0x000000000c0e7229 */ /* 0x004fce000000000e */
[----:B------:R-:W-:Y:S04]  /*0600*/  SHFL.BFLY PT, R17, R15, 0x8, 0x1f ;  /* 0x0d001f000f117f89 */ /* 0x000fe800000e0000 */
        /* <DEDUP_REMOVED lines=8> */
[----:B------:R2:W3:Y:S04]  /*0690*/  SHFL.BFLY PT, R14, R13, 0x1, 0x1f ;  /* 0x0c201f000d0e7f89 */ /* 0x0004e800000e0000 */
[----:B-1----:R2:W1:Y:S02]  /*06a0*/  SHFL.BFLY PT, R8, R12, 0x1, 0x1f ;  /* 0x0c201f000c087f89 */ /* 0x00246400000e0000 */
.L_x_45:
[----:B---3--:R-:W-:-:S06]  /*06b0*/  IMAD.MOV.U32 R9, RZ, RZ, R14 ;  /* 0x000000ffff097224 */ /* 0x008fcc00078e000e */
[----:B-12---:R-:W-:Y:S01]  /*06c0*/  DADD R12, R12, R8 ;  /* 0x000000000c0c7229 */ /* 0x006fe20000000008 */
[----:B------:R-:W-:Y:S10]  /*06d0*/  @P0 BRA `(.L_x_19) ;  /* 0x00000000002c0947 */ /* 0x000ff40003800000 */
[----:B------:R-:W1:Y:S02]  /*06e0*/  LDC.64 R8, c[0x0][0x388] ;  /* 0x0000e200ff087b82 */ /* 0x000e640000000a00 */
[----:B-1----:R-:W-:-:S05]  /*06f0*/  IMAD.WIDE.U32 R14, R7, 0x8, R8 ;  /* 0x00000008070e7825 */ /* 0x002fca00078e0008 */
[----:B------:R1:W5:Y:S02]  /*0700*/  LDG.E.64 R8, desc[UR8][R14.64] ;  /* 0x000000080e087981 */ /* 0x000364000c1e1b00 */
.L_x_21:
[----:B-----5:R-:W-:Y:S01]  /*0710*/  DADD R10, R12, R8 ;  /* 0x000000000c0a7229 */ /* 0x020fe20000000008 */
[----:B------:R-:W-:Y:S09]  /*0720*/  YIELD ;  /* 0x0000000000007946 */ /* 0x000ff20003800000 */
[----:B------:R-:W2:Y:S02]  /*0730*/  ATOMG.E.CAS.64.STRONG.GPU PT, R10, [R14], R8, R10 ;  /* 0x000000080e0a73a9 */ /* 0x000ea400001ee50a */
[----:B--2---:R-:W-:Y:S01]  /*0740*/  ISETP.NE.U32.AND P0, PT, R8, R10, PT ;  /* 0x0000000a0800720c */ /* 0x004fe20003f05070 */
[----:B------:R-:W-:-:S03]  /*0750*/  IMAD.MOV.U32 R8, RZ, RZ, R10 ;  /* 0x000000ffff087224 */ /* 0x000fc600078e000a */
[-C--:B------:R-:W-:Y:S02]  /*0760*/  ISETP.NE.AND.EX P0, PT, R9, R11.reuse, PT, P0 ;  /* 0x0000000b0900720c */ /* 0x080fe40003f05300 */
[----:B------:R-:W-:-:S11]  /*0770*/  MOV R9, R11 ;  /* 0x0000000b00097202 */ /* 0x000fd60000000f00 */
[----:B------:R-:W-:Y:S05]  /*0780*/  @P0 BRA `(.L_x_21) ;  /* 0xfffffffc00e00947 */ /* 0x000fea000383ffff */
.L_x_19:
[----:B------:R-:W-:Y:S05]  /*0790*/  BSYNC B0 ;  /* 0x0000000000007941 */ /* 0x000fea0003800000 */
.L_x_18:
[----:B------:R-:W-:Y:S05]  /*07a0*/  @P1 BRA `(.L_x_22) ;  /* 0xfffffff800541947 */ /* 0x000fea000383ffff */
[----:B------:R-:W-:Y:S05]  /*07b0*/  EXIT ;  /* 0x000000000000794d */ /* 0x000fea0003800000 */
.L_x_14:
[----:B------:R-:W-:Y:S01]  /*07c0*/  BSSY B0, `(.L_x_23) ;  /* 0x0000008000007945 */ /* 0x000fe20003800000 */
[----:B-----5:R-:W-:Y:S01]  /*07d0*/  IMAD.MOV.U32 R11, RZ, RZ, R13 ;  /* 0x000000ffff0b7224 */ /* 0x020fe200078e000d */
[----:B------:R-:W-:Y:S01]  /*07e0*/  MOV R0, 0xffffffff ;  /* 0xffffffff00007802 */ /* 0x000fe20000000f00 */
[----:B------:R-:W-:Y:S02]  /*07f0*/  IMAD.MOV.U32 R10, RZ, RZ, 0x10 ;  /* 0x00000010ff0a7424 */ /* 0x000fe400078e00ff */
[----:B------:R-:W-:-:S07]  /*0800*/  IMAD.MOV.U32 R9, RZ, RZ, 0x1f ;  /* 0x0000001fff097424 */ /* 0x000fce00078e00ff */
[----:B------:R-:W-:Y:S05]  /*0810*/  WARPSYNC.COLLECTIVE R0, `(.L_x_24) ;  /* 0x0000000000087348 */ /* 0x000fea0003c00000 */
[----:B------:R0:W1:Y:S02]  /*0820*/  SHFL.BFLY P2, R20, R11, R10, R9 ;  /* 0x0c00000a0b147389 */ /* 0x0000640000040009 */
[----:B01----:R-:W-:Y:S05]  /*0830*/  ENDCOLLECTIVE ;  /* 0x000000000000791b */ /* 0x003fea0003800000 */
.L_x_24:
[----:B------:R-:W-:Y:S05]  /*0840*/  BSYNC B0 ;  /* 0x0000000000007941 */ /* 0x000fea0003800000 */
.L_x_23:
[----:B------:R-:W-:Y:S02]  /*0850*/  HFMA2 R9, -RZ, RZ, 0, 1.847743988037109375e-06 ;  /* 0x0000001fff097431 */ /* 0x000fe400000001ff */
[----:B------:R-:W-:Y:S02]  /*0860*/  IMAD.MOV.U32 R11, RZ, RZ, R12 ;  /* 0x000000ffff0b7224 */ /* 0x000fe400078e000c */
[----:B------:R-:W-:Y:S02]  /*0870*/  IMAD.MOV.U32 R10, RZ, RZ, 0x10 ;  /* 0x00000010ff0a7424 */ /* 0x000fe400078e00ff */
[----:B------:R-:W-:Y:S02]  /*0880*/  IMAD.MOV.U32 R0, RZ, RZ, -0x1 ;  /* 0xffffffffff007424 */ /* 0x000fe400078e00ff */
[----:B------:R-:W-:-:S07]  /*0890*/  IMAD.MOV.U32 R15, RZ, RZ, R20 ;  /* 0x000000ffff0f7224 */ /* 0x000fce00078e0014 */
[----:B------:R-:W-:Y:S05]  /*08a0*/  WARPSYNC.COLLECTIVE R0, `(.L_x_25) ;  /* 0x0000000000087348 */ /* 0x000fea0003c00000 */
[----:B------:R0:W1:Y:S02]  /*08b0*/  SHFL.BFLY P2, R20, R11, R10, R9 ;  /* 0x0c00000a0b147389 */ /* 0x0000640000040009 */
[----:B01----:R-:W-:Y:S05]  /*08c0*/  ENDCOLLECTIVE ;  /* 0x000000000000791b */ /* 0x003fea0003800000 */
.L_x_25:
[----:B------:R-:W-:Y:S01]  /*08d0*/  MOV R10, 0x8 ;  /* 0x00000008000a7802 */ /* 0x000fe20000000f00 */
[----:B------:R-:W-:-:S06]  /*08e0*/  IMAD.MOV.U32 R14, RZ, RZ, R20 ;  /* 0x000000ffff0e7224 */ /* 0x000fcc00078e0014 */
[----:B------:R-:W-:-:S10]  /*08f0*/  DADD R14, R12, R14 ;  /* 0x000000000c0e7229 */ /* 0x000fd4000000000e */
[----:B------:R-:W-:-:S07]  /*0900*/  IMAD.MOV.U32 R11, RZ, RZ, R15 ;  /* 0x000000ffff0b7224 */ /* 0x000fce00078e000f */
[----:B------:R-:W-:Y:S05]  /*0910*/  WARPSYNC.COLLECTIVE R0, `(.L_x_26) ;  /* 0x0000000000087348 */ /* 0x000fea0003c00000 */
[----:B------:R0:W1:Y:S02]  /*0920*/  SHFL.BFLY P2, R20, R11, R10, R9 ;  /* 0x0c00000a0b147389 */ /* 0x0000640000040009 */
[----:B01----:R-:W-:Y:S05]  /*0930*/  ENDCOLLECTIVE ;  /* 0x000000000000791b */ /* 0x003fea0003800000 */
.L_x_26:
[----:B------:R-:W-:Y:S02]  /*0940*/  IMAD.MOV.U32 R11, RZ, RZ, R14 ;  /* 0x000000ffff0b7224 */ /* 0x000fe400078e000e */
[----:B------:R-:W-:-:S07]  /*0950*/  IMAD.MOV.U32 R17, RZ, RZ, R20 ;  /* 0x000000ffff117224 */ /* 0x000fce00078e0014 */
[----:B------:R-:W-:Y:S05]  /*0960*/  WARPSYNC.COLLECTIVE R0, `(.L_x_27) ;  /* 0x0000000000087348 */ /* 0x000fea0003c00000 */
[----:B------:R0:W1:Y:S02]  /*0970*/  SHFL.BFLY P2, R20, R11, R10, R9 ;  /* 0x0c00000a0b147389 */ /* 0x0000640000040009 */
[----:B01----:R-:W-:Y:S05]  /*0980*/  ENDCOLLECTIVE ;  /* 0x000000000000791b */ /* 0x003fea0003800000 */
.L_x_27:
[----:B------:R-:W-:Y:S01]  /*0990*/  IMAD.MOV.U32 R10, RZ, RZ, 0x4 ;  /* 0x00000004ff0a7424 */ /* 0x000fe200078e00ff */
[----:B------:R-:W-:-:S06]  /*09a0*/  MOV R16, R20 ;  /* 0x0000001400107202 */ /* 0x000fcc0000000f00 */
[----:B------:R-:W-:-:S10]  /*09b0*/  DADD R16, R14, R16 ;  /* 0x000000000e107229 */ /* 0x000fd40000000010 */
[----:B------:R-:W-:-:S07]  /*09c0*/  IMAD.MOV.U32 R11, RZ, RZ, R17 ;  /* 0x000000ffff0b7224 */ /* 0x000fce00078e0011 */
[----:B------:R-:W-:Y:S05]  /*09d0*/  WARPSYNC.COLLECTIVE R0, `(.L_x_28) ;  /* 0x0000000000087348 */ /* 0x000fea0003c00000 */
[----:B------:R0:W1:Y:S02]  /*09e0*/  SHFL.BFLY P2, R20, R11, R10, R9 ;  /* 0x0c00000a0b147389 */ /* 0x0000640000040009 */
[----:B01----:R-:W-:Y:S05]  /*09f0*/  ENDCOLLECTIVE ;  /* 0x000000000000791b */ /* 0x003fea0003800000 */
.L_x_28:
[----:B------:R-:W-:Y:S01]  /*0a00*/  IMAD.MOV.U32 R11, RZ, RZ, R16 ;  /* 0x000000ffff0b7224 */ /* 0x000fe200078e0010 */
[----:B------:R-:W-:-:S07]  /*0a10*/  MOV R19, R20 ;  /* 0x0000001400137202 */ /* 0x000fce0000000f00 */
[----:B------:R-:W-:Y:S05]  /*0a20*/  WARPSYNC.COLLECTIVE R0, `(.L_x_29) ;  /* 0x0000000000087348 */ /* 0x000fea0003c00000 */
[----:B------:R0:W1:Y:S02]  /*0a30*/  SHFL.BFLY P2, R20, R11, R10, R9 ;  /* 0x0c00000a0b147389 */ /* 0x0000640000040009 */
[----:B01----:R-:W-:Y:S05]  /*0a40*/  ENDCOLLECTIVE ;  /* 0x000000000000791b */ /* 0x003fea0003800000 */
.L_x_29:
[----:B------:R-:W-:Y:S02]  /*0a50*/  IMAD.MOV.U32 R10, RZ, RZ, 0x2 ;  /* 0x00000002ff0a7424 */ /* 0x000fe400078e00ff */
[----:B------:R-:W-:-:S06]  /*0a60*/  IMAD.MOV.U32 R18, RZ, RZ, R20 ;  /* 0x000000ffff127224 */ /* 0x000fcc00078e0014 */
[----:B------:R-:W-:-:S10]  /*0a70*/  DADD R18, R16, R18 ;  /* 0x0000000010127229 */ /* 0x000fd40000000012 */
[----:B------:R-:W-:-:S07]  /*0a80*/  MOV R11, R19 ;  /* 0x00000013000b7202 */ /* 0x000fce0000000f00 */
[----:B------:R-:W-:Y:S05]  /*0a90*/  WARPSYNC.COLLECTIVE R0, `(.L_x_30) ;  /* 0x0000000000087348 */ /* 0x000fea0003c00000 */
[----:B------:R0:W1:Y:S02]  /*0aa0*/  SHFL.BFLY P2, R20, R11, R10, R9 ;  /* 0x0c00000a0b147389 */ /* 0x0000640000040009 */
[----:B01----:R-:W-:Y:S05]  /*0ab0*/  ENDCOLLECTIVE ;  /* 0x000000000000791b */ /* 0x003fea0003800000 */
.L_x_30:
[----:B------:R-:W-:Y:S01]  /*0ac0*/  MOV R11, R18 ;  /* 0x00000012000b7202 */ /* 0x000fe20000000f00 */
[----:B------:R-:W-:-:S07]  /*0ad0*/  IMAD.MOV.U32 R13, RZ, RZ, R20 ;  /* 0x000000ffff0d7224 */ /* 0x000fce00078e0014 */
[----:B------:R-:W-:Y:S05]  /*0ae0*/  WARPSYNC.COLLECTIVE R0, `(.L_x_31) ;  /* 0x0000000000087348 */ /* 0x000fea0003c00000 */
[----:B------:R0:W1:Y:S02]  /*0af0*/  SHFL.BFLY P2, R20, R11, R10, R9 ;  /* 0x0c00000a0b147389 */ /* 0x0000640000040009 */
[----:B01----:R-:W-:Y:S05]  /*0b00*/  ENDCOLLECTIVE ;  /* 0x000000000000791b */ /* 0x003fea0003800000 */
.L_x_31:
[----:B------:R-:W-:Y:S01]  /*0b10*/  MOV R10, 0x1 ;  /* 0x00000001000a7802 */ /* 0x000fe20000000f00 */
[----:B------:R-:W-:-:S06]  /*0b20*/  IMAD.MOV.U32 R12, RZ, RZ, R20 ;  /* 0x000000ffff0c7224 */ /* 0x000fcc00078e0014 */
[----:B------:R-:W-:-:S10]  /*0b30*/  DADD R12, R18, R12 ;  /* 0x00000000120c7229 */ /* 0x000fd4000000000c */
[----:B------:R-:W-:-:S07]  /*0b40*/  IMAD.MOV.U32 R11, RZ, RZ, R13 ;  /* 0x000000ffff0b7224 */ /* 0x000fce00078e000d */
[----:B------:R-:W-:Y:S05]  /*0b50*/  WARPSYNC.COLLECTIVE R0, `(.L_x_32) ;  /* 0x0000000000087348 */ /* 0x000fea0003c00000 */
[----:B------:R0:W1:Y:S02]  /*0b60*/  SHFL.BFLY P2, R20, R11, R10, R9 ;  /* 0x0c00000a0b147389 */ /* 0x0000640000040009 */
[----:B01----:R-:W-:Y:S05]  /*0b70*/  ENDCOLLECTIVE ;  /* 0x000000000000791b */ /* 0x003fea0003800000 */
.L_x_32:
[----:B------:R-:W-:Y:S02]  /*0b80*/  IMAD.MOV.U32 R11, RZ, RZ, R12 ;  /* 0x000000ffff0b7224 */ /* 0x000fe400078e000c */
[----:B------:R-:W-:-:S07]  /*0b90*/  IMAD.MOV.U32 R19, RZ, RZ, R20 ;  /* 0x000000ffff137224 */ /* 0x000fce00078e0014 */
[----:B------:R-:W-:Y:S05]  /*0ba0*/  WARPSYNC.COLLECTIVE R0, `(.L_x_33) ;  /* 0x0000000000087348 */ /* 0x000fea0003c00000 */
[----:B------:R0:W1:Y:S02]  /*0bb0*/  SHFL.BFLY P2, R20, R11, R10, R9 ;  /* 0x0c00000a0b147389 */ /* 0x0000640000040009 */
[----:B01----:R-:W-:Y:S05]  /*0bc0*/  ENDCOLLECTIVE ;  /* 0x000000000000791b */ /* 0x003fea0003800000 */
.L_x_33:
[----:B------:R-:W-:Y:S05]  /*0bd0*/  BRA `(.L_x_34) ;  /* 0xfffffff400e87947 */ /* 0x000fea000383ffff */
.L_x_20:
[----:B--2---:R-:W-:Y:S01]  /*0be0*/  MOV R11, R13 ;  /* 0x0000000d000b7202 */ /* 0x004fe20000000f00 */
[----:B------:R-:W-:Y:S01]  /*0bf0*/  IMAD.MOV.U32 R10, RZ, RZ, 0x10 ;  /* 0x00000010ff0a7424 */ /* 0x000fe200078e00ff */
[----:B------:R-:W-:Y:S01]  /*0c00*/  MOV R0, 0xffffffff ;  /* 0xffffffff00007802 */ /* 0x000fe20000000f00 */
[----:B-1----:R-:W-:-:S07]  /*0c10*/  IMAD.MOV.U32 R9, RZ, RZ, 0x1f ;  /* 0x0000001fff097424 */ /* 0x002fce00078e00ff */
[----:B0-----:R-:W-:Y:S05]  /*0c20*/  WARPSYNC.COLLECTIVE R0, `(.L_x_35) ;  /* 0x0000000000087348 */ /* 0x001fea0003c00000 */
[----:B------:R1:W2:Y:S02]  /*0c30*/  SHFL.BFLY P2, R20, R11, R10, R9 ;  /* 0x0c00000a0b147389 */ /* 0x0002a40000040009 */
[----:B012---:R-:W-:Y:S05]  /*0c40*/  ENDCOLLECTIVE ;  /* 0x000000000000791b */ /* 0x007fea0003800000 */
.L_x_35:
[----:B------:R-:W-:Y:S02]  /*0c50*/  IMAD.MOV.U32 R11, RZ, RZ, R12 ;  /* 0x000000ffff0b7224 */ /* 0x000fe400078e000c */
[----:B------:R-:W-:-:S07]  /*0c60*/  IMAD.MOV.U32 R15, RZ, RZ, R20 ;  /* 0x000000ffff0f7224 */ /* 0x000fce00078e0014 */
[----:B------:R-:W-:Y:S05]  /*0c70*/  WARPSYNC.COLLECTIVE R0, `(.L_x_36) ;  /* 0x0000000000087348 */ /* 0x000fea0003c00000 */
[----:B------:R0:W1:Y:S02]  /*0c80*/  SHFL.BFLY P2, R20, R11, R10, R9 ;  /* 0x0c00000a0b147389 */ /* 0x0000640000040009 */
[----:B01----:R-:W-:Y:S05]  /*0c90*/  ENDCOLLECTIVE ;  /* 0x000000000000791b */ /* 0x003fea0003800000 */
.L_x_36:
[----:B------:R-:W-:Y:S01]  /*0ca0*/  IMAD.MOV.U32 R10, RZ, RZ, 0x8 ;  /* 0x00000008ff0a7424 */ /* 0x000fe200078e00ff */
[----:B------:R-:W-:-:S06]  /*0cb0*/  MOV R14, R20 ;  /* 0x00000014000e7202 */ /* 0x000fcc0000000f00 */
[----:B------:R-:W-:-:S10]  /*0cc0*/  DADD R14, R12, R14 ;  /* 0x000000000c0e7229 */ /* 0x000fd4000000000e */
[----:B------:R-:W-:-:S07]  /*0cd0*/  IMAD.MOV.U32 R11, RZ, RZ, R15 ;  /* 0x000000ffff0b7224 */ /* 0x000fce00078e000f */
[----:B------:R-:W-:Y:S05]  /*0ce0*/  WARPSYNC.COLLECTIVE R0, `(.L_x_37) ;  /* 0x0000000000087348 */ /* 0x000fea0003c00000 */
[----:B------:R0:W1:Y:S02]  /*0cf0*/  SHFL.BFLY P2, R20, R11, R10, R9 ;  /* 0x0c00000a0b147389 */ /* 0x0000640000040009 */
[----:B01----:R-:W-:Y:S05]  /*0d00*/  ENDCOLLECTIVE ;  /* 0x000000000000791b */ /* 0x003fea0003800000 */
.L_x_37:
[----:B------:R-:W-:Y:S01]  /*0d10*/  IMAD.MOV.U32 R11, RZ, RZ, R14 ;  /* 0x000000ffff0b7224 */ /* 0x000fe200078e000e */
[----:B------:R-:W-:-:S07]  /*0d20*/  MOV R17, R20 ;  /* 0x0000001400117202 */ /* 0x000fce0000000f00 */
[----:B------:R-:W-:Y:S05]  /*0d30*/  WARPSYNC.COLLECTIVE R0, `(.L_x_38) ;  /* 0x0000000000087348 */ /* 0x000fea0003c00000 */
[----:B------:R0:W1:Y:S02]  /*0d40*/  SHFL.BFLY P2, R20, R11, R10, R9 ;  /* 0x0c00000a0b147389 */ /* 0x0000640000040009 */
[----:B01----:R-:W-:Y:S05]  /*0d50*/  ENDCOLLECTIVE ;  /* 0x000000000000791b */ /* 0x003fea0003800000 */
.L_x_38:
[----:B------:R-:W-:Y:S02]  /*0d60*/  IMAD.MOV.U32 R10, RZ, RZ, 0x4 ;  /* 0x00000004ff0a7424 */ /* 0x000fe400078e00ff */
[----:B------:R-:W-:-:S06]  /*0d70*/  IMAD.MOV.U32 R16, RZ, RZ, R20 ;  /* 0x000000ffff107224 */ /* 0x000fcc00078e0014 */
[----:B------:R-:W-:-:S10]  /*0d80*/  DADD R16, R14, R16 ;  /* 0x000000000e107229 */ /* 0x000fd40000000010 */
[----:B------:R-:W-:-:S07]  /*0d90*/  MOV R11, R17 ;  /* 0x00000011000b7202 */ /* 0x000fce0000000f00 */
[----:B------:R-:W-:Y:S05]  /*0da0*/  WARPSYNC.COLLECTIVE R0, `(.L_x_39) ;  /* 0x0000000000087348 */ /* 0x000fea0003c00000 */
[----:B------:R0:W1:Y:S02]  /*0db0*/  SHFL.BFLY P2, R20, R11, R10, R9 ;  /* 0x0c00000a0b147389 */ /* 0x0000640000040009 */
[----:B01----:R-:W-:Y:S05]  /*0dc0*/  ENDCOLLECTIVE ;  /* 0x000000000000791b */ /* 0x003fea0003800000 */
.L_x_39:
[----:B------:R-:W-:Y:S01]  /*0dd0*/  MOV R11, R16 ;  /* 0x00000010000b7202 */ /* 0x000fe20000000f00 */
[----:B------:R-:W-:-:S07]  /*0de0*/  IMAD.MOV.U32 R19, RZ, RZ, R20 ;  /* 0x000000ffff137224 */ /* 0x000fce00078e0014 */
[----:B------:R-:W-:Y:S05]  /*0df0*/  WARPSYNC.COLLECTIVE R0, `(.L_x_40) ;  /* 0x0000000000087348 */ /* 0x000fea0003c00000 */
[----:B------:R0:W1:Y:S02]  /*0e00*/  SHFL.BFLY P2, R20, R11, R10, R9 ;  /* 0x0c00000a0b147389 */ /* 0x0000640000040009 */
[----:B01----:R-:W-:Y:S05]  /*0e10*/  ENDCOLLECTIVE ;  /* 0x000000000000791b */ /* 0x003fea0003800000 */
.L_x_40:
[----:B------:R-:W-:Y:S01]  /*0e20*/  MOV R10, 0x2 ;  /* 0x00000002000a7802 */ /* 0x000fe20000000f00 */
[----:B------:R-:W-:-:S06]  /*0e30*/  IMAD.MOV.U32 R18, RZ, RZ, R20 ;  /* 0x000000ffff127224 */ /* 0x000fcc00078e0014 */
[----:B------:R-:W-:-:S10]  /*0e40*/  DADD R18, R16, R18 ;  /* 0x0000000010127229 */ /* 0x000fd40000000012 */
[----:B------:R-:W-:-:S07]  /*0e50*/  IMAD.MOV.U32 R11, RZ, RZ, R19 ;  /* 0x000000ffff0b7224 */ /* 0x000fce00078e0013 */
[----:B------:R-:W-:Y:S05]  /*0e60*/  WARPSYNC.COLLECTIVE R0, `(.L_x_41) ;  /* 0x0000000000087348 */ /* 0x000fea0003c00000 */
[----:B------:R0:W1:Y:S02]  /*0e70*/  SHFL.BFLY P2, R20, R11, R10, R9 ;  /* 0x0c00000a0b147389 */ /* 0x0000640000040009 */
[----:B01----:R-:W-:Y:S05]  /*0e80*/  ENDCOLLECTIVE ;  /* 0x000000000000791b */ /* 0x003fea0003800000 */
.L_x_41:
[----:B------:R-:W-:Y:S02]  /*0e90*/  IMAD.MOV.U32 R11, RZ, RZ, R18 ;  /* 0x000000ffff0b7224 */ /* 0x000fe400078e0012 */
[----:B------:R-:W-:-:S07]  /*0ea0*/  IMAD.MOV.U32 R13, RZ, RZ, R20 ;  /* 0x000000ffff0d7224 */ /* 0x000fce00078e0014 */
[----:B------:R-:W-:Y:S05]  /*0eb0*/  WARPSYNC.COLLECTIVE R0, `(.L_x_42) ;  /* 0x0000000000087348 */ /* 0x000fea0003c00000 */
[----:B------:R0:W1:Y:S02]  /*0ec0*/  SHFL.BFLY P2, R20, R11, R10, R9 ;  /* 0x0c00000a0b147389 */ /* 0x0000640000040009 */
[----:B01----:R-:W-:Y:S05]  /*0ed0*/  ENDCOLLECTIVE ;  /* 0x000000000000791b */ /* 0x003fea0003800000 */
.L_x_42:
[----:B------:R-:W-:Y:S01]  /*0ee0*/  IMAD.MOV.U32 R10, RZ, RZ, 0x1 ;  /* 0x00000001ff0a7424 */ /* 0x000fe200078e00ff */
[----:B------:R-:W-:-:S06]  /*0ef0*/  MOV R12, R20 ;  /* 0x00000014000c7202 */ /* 0x000fcc0000000f00 */
[----:B------:R-:W-:-:S10]  /*0f00*/  DADD R12, R18, R12 ;  /* 0x00000000120c7229 */ /* 0x000fd4000000000c */
[----:B------:R-:W-:-:S07]  /*0f10*/  IMAD.MOV.U32 R11, RZ, RZ, R13 ;  /* 0x000000ffff0b7224 */ /* 0x000fce00078e000d */
[----:B------:R-:W-:Y:S05]  /*0f20*/  WARPSYNC.COLLECTIVE R0, `(.L_x_43) ;  /* 0x0000000000087348 */ /* 0x000fea0003c00000 */
[----:B------:R0:W1:Y:S02]  /*0f30*/  SHFL.BFLY P2, R20, R11, R10, R9 ;  /* 0x0c00000a0b147389 */ /* 0x0000640000040009 */
[----:B01----:R-:W-:Y:S05]  /*0f40*/  ENDCOLLECTIVE ;  /* 0x000000000000791b */ /* 0x003fea0003800000 */
.L_x_43:
[----:B------:R-:W-:Y:S01]  /*0f50*/  IMAD.MOV.U32 R11, RZ, RZ, R12 ;  /* 0x000000ffff0b7224 */ /* 0x000fe200078e000c */
[----:B------:R-:W-:-:S07]  /*0f60*/  MOV R14, R20 ;  /* 0x00000014000e7202 */ /* 0x000fce0000000f00 */
[----:B------:R-:W-:Y:S05]  /*0f70*/  WARPSYNC.COLLECTIVE R0, `(.L_x_44) ;  /* 0x0000000000087348 */ /* 0x000fea0003c00000 */
[----:B------:R0:W1:Y:S02]  /*0f80*/  SHFL.BFLY P2, R20, R11, R10, R9 ;  /* 0x0c00000a0b147389 */ /* 0x0000640000040009 */
[----:B01----:R-:W-:Y:S05]  /*0f90*/  ENDCOLLECTIVE ;  /* 0x000000000000791b */ /* 0x003fea0003800000 */
.L_x_44:
[----:B------:R-:W-:Y:S01]  /*0fa0*/  IMAD.MOV.U32 R8, RZ, RZ, R20 ;  /* 0x000000ffff087224 */ /* 0x000fe200078e0014 */
[----:B------:R-:W-:Y:S06]  /*0fb0*/  BRA `(.L_x_45) ;  /* 0xfffffff400bc7947 */ /* 0x000fec000383ffff */
        .weak           $__internal_1_$__cuda_sm20_div_rn_f64_full
        .type           $__internal_1_$__cuda_sm20_div_rn_f64_full,@function
        .size           $__internal_1_$__cuda_sm20_div_rn_f64_full,(.L_x_74 - $__internal_1_$__cuda_sm20_div_rn_f64_full)
$__internal_1_$__cuda_sm20_div_rn_f64_full:
[----:B------:R-:W0:Y:S01]  /*0fc0*/  LDC.64 R12, c[0x0][0x398] ;  /* 0x0000e600ff0c7b82 */ /* 0x000e220000000a00 */
[----:B------:R-:W-:Y:S01]  /*0fd0*/  IMAD.MOV.U32 R14, RZ, RZ, 0x1 ;  /* 0x00000001ff0e7424 */ /* 0x000fe200078e00ff */
[----:B------:R-:W-:Y:S01]  /*0fe0*/  BSSY.RECONVERGENT B1, `(.L_x_46) ;  /* 0x0000055000017945 */ /* 0x000fe20003800200 */
[----:B------:R-:W-:Y:S01]  /*0ff0*/  IMAD.MOV.U32 R25, RZ, RZ, 0x1ca00000 ;  /* 0x1ca00000ff197424 */ /* 0x000fe200078e00ff */
[C---:B0-----:R-:W-:Y:S02]  /*1000*/  FSETP.GEU.AND P0, PT, |R13|.reuse, 1.469367938527859385e-39, PT ;  /* 0x001000000d00780b */ /* 0x041fe40003f0e200 */
[C---:B------:R-:W-:Y:S02]  /*1010*/  LOP3.LUT R10, R13.reuse, 0x800fffff, RZ, 0xc0, !PT ;  /* 0x800fffff0d0a7812 */ /* 0x040fe400078ec0ff */
[----:B------:R-:W-:Y:S02]  /*1020*/  LOP3.LUT R23, R13, 0x7ff00000, RZ, 0xc0, !PT ;  /* 0x7ff000000d177812 */ /* 0x000fe400078ec0ff */
[----:B------:R-:W-:-:S02]  /*1030*/  LOP3.LUT R11, R10, 0x3ff00000, RZ, 0xfc, !PT ;  /* 0x3ff000000a0b7812 */ /* 0x000fc400078efcff */
[----:B------:R-:W-:Y:S01]  /*1040*/  MOV R10, R12 ;  /* 0x0000000c000a7202 */ /* 0x000fe20000000f00 */
[----:B------:R-:W-:-:S04]  /*1050*/  IMAD.MOV.U32 R24, RZ, RZ, R23 ;  /* 0x000000ffff187224 */ /* 0x000fc800078e0017 */
[----:B------:R-:W0:Y:S02]  /*1060*/  @!P0 LDC.64 R8, c[0x0][0x398] ;  /* 0x0000e600ff088b82 */ /* 0x000e240000000a00 */
[----:B0-----:R-:W-:Y:S01]  /*1070*/  @!P0 DMUL R10, R8, 8.98846567431157953865e+307 ;  /* 0x7fe00000080a8828 */ /* 0x001fe20000000000 */
[----:B------:R-:W-:Y:S01]  /*1080*/  MOV R9, R19 ;  /* 0x0000001300097202 */ /* 0x000fe20000000f00 */
[----:B------:R-:W-:-:S04]  /*1090*/  IMAD.MOV.U32 R8, RZ, RZ, R18 ;  /* 0x000000ffff087224 */ /* 0x000fc800078e0012 */
[----:B------:R-:W0:Y:S01]  /*10a0*/  MUFU.RCP64H R15, R11 ;  /* 0x0000000b000f7308 */ /* 0x000e220000001800 */
[C---:B------:R-:W-:Y:S02]  /*10b0*/  FSETP.GEU.AND P3, PT, |R9|.reuse, 1.469367938527859385e-39, PT ;  /* 0x001000000900780b */ /* 0x040fe40003f6e200 */
[----:B------:R-:W-:Y:S02]  /*10c0*/  LOP3.LUT R22, R9, 0x7ff00000, RZ, 0xc0, !PT ;  /* 0x7ff0000009167812 */ /* 0x000fe400078ec0ff */
[----:B------:R-:W-:Y:S02]  /*10d0*/  @!P0 LOP3.LUT R24, R11, 0x7ff00000, RZ, 0xc0, !PT ;  /* 0x7ff000000b188812 */ /* 0x000fe400078ec0ff */
[----:B------:R-:W-:Y:S01]  /*10e0*/  ISETP.GE.U32.AND P2, PT, R22, R23, PT ;  /* 0x000000171600720c */ /* 0x000fe20003f46070 */
[----:B------:R-:W-:Y:S02]  /*10f0*/  IMAD.MOV.U32 R27, RZ, RZ, R22 ;  /* 0x000000ffff1b7224 */ /* 0x000fe400078e0016 */
[----:B------:R-:W-:Y:S01]  /*1100*/  VIADD R26, R24, 0xffffffff ;  /* 0xffffffff181a7836 */ /* 0x000fe20000000000 */
[----:B------:R-:W-:-:S04]  /*1110*/  SEL R25, R25, 0x63400000, !P2 ;  /* 0x6340000019197807 */ /* 0x000fc80005000000 */
[----:B------:R-:W-:Y:S01]  /*1120*/  @!P3 LOP3.LUT R20, R25, 0x80000000, R9, 0xf8, !PT ;  /* 0x800000001914b812 */ /* 0x000fe200078ef809 */
[----:B0-----:R-:W-:-:S03]  /*1130*/  DFMA R16, R14, -R10, 1 ;  /* 0x3ff000000e10742b */ /* 0x001fc6000000080a */
[----:B------:R-:W-:Y:S02]  /*1140*/  @!P3 LOP3.LUT R21, R20, 0x100000, RZ, 0xfc, !PT ;  /* 0x001000001415b812 */ /* 0x000fe400078efcff */
[----:B------:R-:W-:-:S03]  /*1150*/  @!P3 MOV R20, RZ ;  /* 0x000000ff0014b202 */ /* 0x000fc60000000f00 */
[----:B------:R-:W-:-:S08]  /*1160*/  DFMA R16, R16, R16, R16 ;  /* 0x000000101010722b */ /* 0x000fd00000000010 */
[----:B------:R-:W-:Y:S01]  /*1170*/  DFMA R16, R14, R16, R14 ;  /* 0x000000100e10722b */ /* 0x000fe2000000000e */
[----:B------:R-:W-:Y:S01]  /*1180*/  LOP3.LUT R15, R25, 0x800fffff, R9, 0xf8, !PT ;  /* 0x800fffff190f7812 */ /* 0x000fe200078ef809 */
[----:B------:R-:W-:-:S06]  /*1190*/  IMAD.MOV.U32 R14, RZ, RZ, R8 ;  /* 0x000000ffff0e7224 */ /* 0x000fcc00078e0008 */
[----:B------:R-:W-:Y:S02]  /*11a0*/  DFMA R18, R16, -R10, 1 ;  /* 0x3ff000001012742b */ /* 0x000fe4000000080a */
[----:B------:R-:W-:-:S06]  /*11b0*/  @!P3 DFMA R14, R14, 2, -R20 ;  /* 0x400000000e0eb82b */ /* 0x000fcc0000000814 */
[----:B------:R-:W-:-:S04]  /*11c0*/  DFMA R16, R16, R18, R16 ;  /* 0x000000121010722b */ /* 0x000fc80000000010 */
[----:B------:R-:W-:-:S04]  /*11d0*/  @!P3 LOP3.LUT R27, R15, 0x7ff00000, RZ, 0xc0, !PT ;  /* 0x7ff000000f1bb812 */ /* 0x000fc800078ec0ff */
[----:B------:R-:W-:Y:S01]  /*11e0*/  IADD3 R20, PT, PT, R27, -0x1, RZ ;  /* 0xffffffff1b147810 */ /* 0x000fe20007ffe0ff */
[----:B------:R-:W-:-:S03]  /*11f0*/  DMUL R18, R16, R14 ;  /* 0x0000000e10127228 */ /* 0x000fc60000000000 */
[----:B------:R-:W-:-:S04]  /*1200*/  ISETP.GT.U32.AND P0, PT, R20, 0x7feffffe, PT ;  /* 0x7feffffe1400780c */ /* 0x000fc80003f04070 */
[----:B------:R-:W-:Y:S01]  /*1210*/  ISETP.GT.U32.OR P0, PT, R26, 0x7feffffe, P0 ;  /* 0x7feffffe1a00780c */ /* 0x000fe20000704470 */
[----:B------:R-:W-:-:S08]  /*1220*/  DFMA R20, R18, -R10, R14 ;  /* 0x8000000a1214722b */ /* 0x000fd0000000000e */
[----:B------:R-:W-:-:S04]  /*1230*/  DFMA R20, R16, R20, R18 ;  /* 0x000000141014722b */ /* 0x000fc80000000012 */
[----:B------:R-:W-:Y:S07]  /*1240*/  @P0 BRA `(.L_x_47) ;  /* 0x0000000000600947 */ /* 0x000fee0003800000 */
[----:B------:R-:W-:Y:S01]  /*1250*/  VIADDMNMX R22, R22, -R23, 0xb9600000, !PT ;  /* 0xb960000016167446 */ /* 0x000fe20007800917 */
[----:B------:R-:W-:-:S03]  /*1260*/  IMAD.MOV.U32 R8, RZ, RZ, RZ ;  /* 0x000000ffff087224 */ /* 0x000fc600078e00ff */
[----:B------:R-:W-:-:S05]  /*1270*/  VIMNMX R22, PT, PT, R22, 0x46a00000, PT ;  /* 0x46a0000016167848 */ /* 0x000fca0003fe0100 */
[----:B------:R-:W-:-:S05]  /*1280*/  IMAD.IADD R25, R22, 0x1, -R25 ;  /* 0x0000000116197824 */ /* 0x000fca00078e0a19 */
[----:B------:R-:W-:-:S06]  /*1290*/  IADD3 R9, PT, PT, R25, 0x7fe00000, RZ ;  /* 0x7fe0000019097810 */ /* 0x000fcc0007ffe0ff */
[----:B------:R-:W-:-:S10]  /*12a0*/  DMUL R16, R20, R8 ;  /* 0x0000000814107228 */ /* 0x000fd40000000000 */
[----:B------:R-:W-:-:S13]  /*12b0*/  FSETP.GTU.AND P0, PT, |R17|, 1.469367938527859385e-39, PT ;  /* 0x001000001100780b */ /* 0x000fda0003f0c200 */
[----:B------:R-:W-:Y:S05]  /*12c0*/  @P0 BRA `(.L_x_48) ;  /* 0x0000000000980947 */ /* 0x000fea0003800000 */
[----:B------:R-:W-:-:S06]  /*12d0*/  DFMA R10, R20, -R10, R14 ;  /* 0x8000000a140a722b */ /* 0x000fcc000000000e */
[----:B------:R-:W-:-:S04]  /*12e0*/  IMAD.MOV.U32 R10, RZ, RZ, RZ ;  /* 0x000000ffff0a7224 */ /* 0x000fc800078e00ff */
[C---:B------:R-:W-:Y:S02]  /*12f0*/  FSETP.NEU.AND P0, PT, R11.reuse, RZ, PT ;  /* 0x000000ff0b00720b */ /* 0x040fe40003f0d000 */
[----:B------:R-:W-:-:S04]  /*1300*/  LOP3.LUT R13, R11, 0x80000000, R13, 0x48, !PT ;  /* 0x800000000b0d7812 */ /* 0x000fc800078e480d */
[----:B------:R-:W-:-:S07]  /*1310*/  LOP3.LUT R11, R13, R9, RZ, 0xfc, !PT ;  /* 0x000000090d0b7212 */ /* 0x000fce00078efcff */
[----:B------:R-:W-:Y:S05]  /*1320*/  @!P0 BRA `(.L_x_48) ;  /* 0x0000000000808947 */ /* 0x000fea0003800000 */
[C---:B------:R-:W-:Y:S01]  /*1330*/  IADD3 R9, PT, PT, -R25.reuse, RZ, RZ ;  /* 0x000000ff19097210 */ /* 0x040fe20007ffe1ff */
[----:B------:R-:W-:Y:S01]  /*1340*/  IMAD.MOV.U32 R8, RZ, RZ, RZ ;  /* 0x000000ffff087224 */ /* 0x000fe200078e00ff */
[----:B------:R-:W-:Y:S01]  /*1350*/  DMUL.RP R10, R20, R10 ;  /* 0x0000000a140a7228 */ /* 0x000fe20000008000 */
[----:B------:R-:W-:-:S04]  /*1360*/  IADD3 R25, PT, PT, -R25, -0x43300000, RZ ;  /* 0xbcd0000019197810 */ /* 0x000fc80007ffe1ff */
[----:B------:R-:W-:-:S05]  /*1370*/  DFMA R8, R16, -R8, R20 ;  /* 0x800000081008722b */ /* 0x000fca0000000014 */
[----:B------:R-:W-:-:S05]  /*1380*/  LOP3.LUT R13, R11, R13, RZ, 0x3c, !PT ;  /* 0x0000000d0b0d7212 */ /* 0x000fca00078e3cff */
[----:B------:R-:W-:-:S04]  /*1390*/  FSETP.NEU.AND P0, PT, |R9|, R25, PT ;  /* 0x000000190900720b */ /* 0x000fc80003f0d200 */
[----:B------:R-:W-:Y:S02]  /*13a0*/  FSEL R16, R10, R16, !P0 ;  /* 0x000000100a107208 */ /* 0x000fe40004000000 */
[----:B------:R-:W-:Y:S01]  /*13b0*/  FSEL R17, R13, R17, !P0 ;  /* 0x000000110d117208 */ /* 0x000fe20004000000 */
[----:B------:R-:W-:Y:S06]  /*13c0*/  BRA `(.L_x_48) ;  /* 0x0000000000587947 */ /* 0x000fec0003800000 */
.L_x_47:
[----:B------:R-:W-:-:S14]  /*13d0*/  DSETP.NAN.AND P0, PT, R8, R8, PT ;  /* 0x000000080800722a */ /* 0x000fdc0003f08000 */
[----:B------:R-:W-:Y:S05]  /*13e0*/  @P0 BRA `(.L_x_49) ;  /* 0x0000000000480947 */ /* 0x000fea0003800000 */
[----:B------:R-:W0:Y:S02]  /*13f0*/  LDC.64 R10, c[0x0][0x398] ;  /* 0x0000e600ff0a7b82 */ /* 0x000e240000000a00 */
[----:B0-----:R-:W-:-:S14]  /*1400*/  DSETP.NAN.AND P0, PT, R10, R10, PT ;  /* 0x0000000a0a00722a */ /* 0x001fdc0003f08000 */
[----:B------:R-:W-:Y:S05]  /*1410*/  @P0 BRA `(.L_x_50) ;  /* 0x0000000000300947 */ /* 0x000fea0003800000 */
[----:B------:R-:W-:Y:S01]  /*1420*/  ISETP.NE.AND P0, PT, R27, R24, PT ;  /* 0x000000181b00720c */ /* 0x000fe20003f05270 */
[----:B------:R-:W-:Y:S01]  /*1430*/  IMAD.MOV.U32 R16, RZ, RZ, 0x0 ;  /* 0x00000000ff107424 */ /* 0x000fe200078e00ff */
[----:B------:R-:W-:-:S11]  /*1440*/  MOV R17, 0xfff80000 ;  /* 0xfff8000000117802 */ /* 0x000fd60000000f00 */
        /* <DEDUP_REMOVED lines=9> */
.L_x_50:
[----:B------:R-:W-:Y:S01]  /*14e0*/  LOP3.LUT R17, R13, 0x80000, RZ, 0xfc, !PT ;  /* 0x000800000d117812 */ /* 0x000fe200078efcff */
[----:B------:R-:W-:Y:S01]  /*14f0*/  IMAD.MOV.U32 R16, RZ, RZ, R12 ;  /* 0x000000ffff107224 */ /* 0x000fe200078e000c */
[----:B------:R-:W-:Y:S06]  /*1500*/  BRA `(.L_x_48) ;  /* 0x0000000000087947 */ /* 0x000fec0003800000 */
.L_x_49:
[----:B------:R-:W-:Y:S01]  /*1510*/  LOP3.LUT R17, R9, 0x80000, RZ, 0xfc, !PT ;  /* 0x0008000009117812 */ /* 0x000fe200078efcff */
[----:B------:R-:W-:-:S07]  /*1520*/  IMAD.MOV.U32 R16, RZ, RZ, R8 ;  /* 0x000000ffff107224 */ /* 0x000fce00078e0008 */
.L_x_48:
[----:B------:R-:W-:Y:S05]  /*1530*/  BSYNC.RECONVERGENT B1 ;  /* 0x0000000000017941 */ /* 0x000fea0003800200 */
.L_x_46:
[----:B------:R-:W-:Y:S01]  /*1540*/  MOV R8, R0 ;  /* 0x0000000000087202 */ /* 0x000fe20000000f00 */
[----:B------:R-:W-:-:S04]  /*1550*/  IMAD.MOV.U32 R9, RZ, RZ, 0x0 ;  /* 0x00000000ff097424 */ /* 0x000fc800078e00ff */
[----:B------:R-:W-:Y:S05]  /*1560*/  RET.REL.NODEC R8 `(_Z21reduction_sum_dividedPKdPdiid) ;  /* 0xffffffe808a47950 */ /* 0x000fea0003c3ffff */
.L_x_51:
        /* <DEDUP_REMOVED lines=9> */
.L_x_74:


//--------------------- .text._Z10initCurandP17curandStateXORWOWm --------------------------
	.section	.text._Z10initCurandP17curandStateXORWOWm,"ax",@progbits
	.align	128
        .global         _Z10initCurandP17curandStateXORWOWm
        .type           _Z10initCurandP17curandStateXORWOWm,@function
        .size           _Z10initCurandP17curandStateXORWOWm,(.L_x_78 - _Z10initCurandP17curandStateXORWOWm)
        .other          _Z10initCurandP17curandStateXORWOWm,@"STO_CUDA_ENTRY STV_DEFAULT"
_Z10initCurandP17curandStateXORWOWm:
.text._Z10initCurandP17curandStateXORWOWm:
[----:B------:R-:W-:Y:S01]  /*0000*/  LDC R1, c[0x0][0x37c] ;  /* 0x0000df00ff017b82 */ /* 0x000fe20000000800 */
[----:B------:R-:W0:Y:S07]  /*0010*/  S2R R4, SR_TID.X ;  /* 0x0000000000047919 */ /* 0x000e2e0000002100 */
[----:B------:R-:W1:Y:S01]  /*0020*/  LDC.64 R2, c[0x0][0x388] ;  /* 0x0000e200ff027b82 */ /* 0x000e620000000a00 */
[----:B------:R-:W2:Y:S01]  /*0030*/  LDCU.64 UR4, c[0x0][0x358] ;  /* 0x00006b00ff0477ac */ /* 0x000ea20008000a00 */
[----:B------:R-:W-:Y:S06]  /*0040*/  BSSY.RECONVERGENT B0, `(.L_x_52) ;  /* 0x00000e5000007945 */ /* 0x000fec0003800200 */
[----:B------:R-:W0:Y:S08]  /*0050*/  S2UR UR6, SR_CTAID.X ;  /* 0x00000000000679c3 */ /* 0x000e300000002500 */
[----:B------:R-:W0:Y:S08]  /*0060*/  LDC R13, c[0x0][0x360] ;  /* 0x0000d800ff0d7b82 */ /* 0x000e300000000800 */
[----:B------:R-:W3:Y:S01]  /*0070*/  LDC.64 R6, c[0x0][0x380] ;  /* 0x0000e000ff067b82 */ /* 0x000ee20000000a00 */
[----:B-1----:R-:W-:-:S02]  /*0080*/  LOP3.LUT R0, R2, 0xaad26b49, RZ, 0x3c, !PT ;  /* 0xaad26b4902007812 */ /* 0x002fc400078e3cff */
[----:B------:R-:W-:-:S03]  /*0090*/  LOP3.LUT R2, R3, 0xf7dcefdd, RZ, 0x3c, !PT ;  /* 0xf7dcefdd03027812 */ /* 0x000fc600078e3cff */
[----:B------:R-:W-:Y:S02]  /*00a0*/  IMAD R0, R0, 0x4182bed5, RZ ;  /* 0x4182bed500007824 */ /* 0x000fe400078e02ff */
[----:B------:R-:W-:Y:S02]  /*00b0*/  IMAD R3, R2, -0x658354e5, RZ ;  /* 0x9a7cab1b02037824 */ /* 0x000fe400078e02ff */
[C---:B------:R-:W-:Y:S01]  /*00c0*/  VIADD R5, R0.reuse, 0x75bcd15 ;  /* 0x075bcd1500057836 */ /* 0x040fe20000000000 */
[C---:B------:R-:W-:Y:S01]  /*00d0*/  LOP3.LUT R8, R0.reuse, 0x159a55e5, RZ, 0x3c, !PT ;  /* 0x159a55e500087812 */ /* 0x040fe200078e3cff */
[C---:B------:R-:W-:Y:S01]  /*00e0*/  VIADD R11, R0.reuse, 0x583f19 ;  /* 0x00583f19000b7836 */ /* 0x040fe20000000000 */
[C---:B------:R-:W-:Y:S01]  /*00f0*/  LOP3.LUT R10, R3.reuse, 0x5491333, RZ, 0x3c, !PT ;  /* 0x05491333030a7812 */ /* 0x040fe200078e3cff */
[----:B------:R-:W-:Y:S02]  /*0100*/  VIADD R9, R3, 0x1f123bb5 ;  /* 0x1f123bb503097836 */ /* 0x000fe40000000000 */
[----:B0-----:R-:W-:Y:S01]  /*0110*/  IMAD R13, R13, UR6, R4 ;  /* 0x000000060d0d7c24 */ /* 0x001fe2000f8e0204 */
[----:B------:R-:W-:-:S04]  /*0120*/  IADD3 R4, PT, PT, R0, 0x64f0c9, R3 ;  /* 0x0064f0c900047810 */ /* 0x000fc80007ffe003 */
[C---:B------:R-:W-:Y:S01]  /*0130*/  ISETP.NE.AND P0, PT, R13.reuse, RZ, PT ;  /* 0x000000ff0d00720c */ /* 0x040fe20003f05270 */
[----:B---3--:R-:W-:-:S05]  /*0140*/  IMAD.WIDE R6, R13, 0x30, R6 ;  /* 0x000000300d067825 */ /* 0x008fca00078e0206 */
[----:B--2---:R0:W-:Y:S04]  /*0150*/  STG.E.64 desc[UR4][R6.64], R4 ;  /* 0x0000000406007986 */ /* 0x0041e8000c101b04 */
[----:B------:R0:W-:Y:S04]  /*0160*/  STG.E.64 desc[UR4][R6.64+0x8], R8 ;  /* 0x0000080806007986 */ /* 0x0001e8000c101b04 */
[----:B------:R0:W-:Y:S01]  /*0170*/  STG.E.64 desc[UR4][R6.64+0x10], R10 ;  /* 0x0000100a06007986 */ /* 0x0001e2000c101b04 */
[----:B------:R-:W-:Y:S05]  /*0180*/  @!P0 BRA `(.L_x_53) ;  /* 0x0000000c00408947 */ /* 0x000fea0003800000 */
[----:B------:R-:W-:Y:S01]  /*0190*/  SHF.R.S32.HI R0, RZ, 0x1f, R13 ;  /* 0x0000001fff007819 */ /* 0x000fe2000001140d */
[----:B------:R-:W-:-:S07]  /*01a0*/  IMAD.MOV.U32 R12, RZ, RZ, RZ ;  /* 0x000000ffff0c7224 */ /* 0x000fce00078e00ff */
.L_x_59:
[----:B-1----:R-:W-:Y:S01]  /*01b0*/  LOP3.LUT R2, R13, 0x3, RZ, 0xc0, !PT ;  /* 0x000000030d027812 */ /* 0x002fe200078ec0ff */
[----:B------:R-:W-:Y:S03]  /*01c0*/  BSSY.RECONVERGENT B1, `(.L_x_54) ;  /* 0x00000c6000017945 */ /* 0x000fe60003800200 */
[----:B------:R-:W-:-:S04]  /*01d0*/  ISETP.NE.U32.AND P0, PT, R2, RZ, PT ;  /* 0x000000ff0200720c */ /* 0x000fc80003f05070 */
[----:B------:R-:W-:-:S13]  /*01e0*/  ISETP.NE.AND.EX P0, PT, RZ, RZ, PT, P0 ;  /* 0x000000ffff00720c */ /* 0x000fda0003f05300 */
[----:B------:R-:W-:Y:S05]  /*01f0*/  @!P0 BRA `(.L_x_55) ;  /* 0x0000000c00088947 */ /* 0x000fea0003800000 */
[----:B0-----:R-:W0:Y:S01]  /*0200*/  LDC.64 R8, c[0x4][RZ] ;  /* 0x01000000ff087b82 */ /* 0x001e220000000a00 */
[----:B------:R-:W-:Y:S02]  /*0210*/  IMAD.MOV.U32 R14, RZ, RZ, RZ ;  /* 0x000000ffff0e7224 */ /* 0x000fe400078e00ff */
[----:B0-----:R-:W-:-:S07]  /*0220*/  IMAD.WIDE.U32 R8, R12, 0xc80, R8 ;  /* 0x00000c800c087825 */ /* 0x001fce00078e0008 */
.L_x_58:
[----:B-1----:R-:W-:Y:S01]  /*0230*/  IMAD.MOV.U32 R15, RZ, RZ, RZ ;  /* 0x000000ffff0f7224 */ /* 0x002fe200078e00ff */
[----:B------:R-:W-:Y:S01]  /*0240*/  CS2R R2, SRZ ;  /* 0x0000000000027805 */ /* 0x000fe2000001ff00 */
[----:B------:R-:W-:Y:S01]  /*0250*/  IMAD.MOV.U32 R17, RZ, RZ, RZ ;  /* 0x000000ffff117224 */ /* 0x000fe200078e00ff */
[----:B------:R-:W-:-:S07]  /*0260*/  CS2R R4, SRZ ;  /* 0x0000000000047805 */ /* 0x000fce000001ff00 */
.L_x_57:
[----:B------:R-:W-:-:S05]  /*0270*/  IMAD.WIDE.U32 R10, R17, 0x4, R6 ;  /* 0x00000004110a7825 */ /* 0x000fca00078e0006 */
[----:B------:R0:W5:Y:S01]  /*0280*/  LDG.E R16, desc[UR4][R10.64+0x4] ;  /* 0x000004040a107981 */ /* 0x000162000c1e1900 */
[----:B------:R-:W-:-:S07]  /*0290*/  IMAD.MOV.U32 R19, RZ, RZ, RZ ;  /* 0x000000ffff137224 */ /* 0x000fce00078e00ff */
.L_x_56:
[----:B-----5:R-:W-:Y:S01]  /*02a0*/  SHF.R.U32.HI R24, RZ, R19, R16 ;  /* 0x00000013ff187219 */ /* 0x020fe20000011610 */
[----:B0-----:R-:W-:-:S03]  /*02b0*/  IMAD.SHL.U32 R10, R17, 0x20, RZ ;  /* 0x00000020110a7824 */ /* 0x001fc600078e00ff */
[----:B------:R-:W-:Y:S01]  /*02c0*/  LOP3.LUT R11, R24, 0x1, RZ, 0xc0, !PT ;  /* 0x00000001180b7812 */ /* 0x000fe200078ec0ff */
[----:B------:R-:W-:-:S03]  /*02d0*/  IMAD.IADD R10, R10, 0x1, R19 ;  /* 0x000000010a0a7824 */ /* 0x000fc600078e0213 */
[----:B------:R-:W-:Y:S01]  /*02e0*/  ISETP.NE.U32.AND P0, PT, R11, 0x1, PT ;  /* 0x000000010b00780c */ /* 0x000fe20003f05070 */
[----:B------:R-:W-:-:S03]  /*02f0*/  IMAD R11, R10, 0x5, RZ ;  /* 0x000000050a0b7824 */ /* 0x000fc600078e02ff */
[----:B------:R-:W-:Y:S01]  /*0300*/  R2P PR, R24, 0x7e ;  /* 0x0000007e18007804 */ /* 0x000fe20000000000 */
[----:B------:R-:W-:-:S08]  /*0310*/  IMAD.WIDE.U32 R10, R11, 0x4, R8 ;  /* 0x000000040b0a7825 */ /* 0x000fd000078e0008 */
[----:B------:R-:W2:Y:S04]  /*0320*/  @!P0 LDG.E R18, desc[UR4][R10.64] ;  /* 0x000000040a128981 */ /* 0x000ea8000c1e1900 */
[----:B------:R-:W3:Y:S04]  /*0330*/  @!P0 LDG.E R20, desc[UR4][R10.64+0x10] ;  /* 0x000010040a148981 */ /* 0x000ee8000c1e1900 */
[----:B------:R-:W4:Y:S04]  /*0340*/  @P1 LDG.E R22, desc[UR4][R10.64+0x14] ;  /* 0x000014040a161981 */ /* 0x000f28000c1e1900 */
[----:B------:R-:W4:Y:S04]  /*0350*/  @P2 LDG.E R26, desc[UR4][R10.64+0x28] ;  /* 0x000028040a1a2981 */ /* 0x000f28000c1e1900 */
[----:B------:R-:W4:Y:S04]  /*0360*/  @!P0 LDG.E R21, desc[UR4][R10.64+0x4] ;  /* 0x000004040a158981 */ /* 0x000f28000c1e1900 */
[----:B------:R-:W4:Y:S04]  /*0370*/  @!P0 LDG.E R23, desc[UR4][R10.64+0xc] ;  /* 0x00000c040a178981 */ /* 0x000f28000c1e1900 */
[----:B------:R-:W4:Y:S04]  /*0380*/  @P1 LDG.E R25, desc[UR4][R10.64+0x18] ;  /* 0x000018040a191981 */ /* 0x000f28000c1e1900 */
[----:B------:R-:W4:Y:S04]  /*0390*/  @P3 LDG.E R28, desc[UR4][R10.64+0x3c] ;  /* 0x00003c040a1c3981 */ /* 0x000f28000c1e1900 */
[----:B------:R-:W4:Y:S01]  /*03a0*/  @P6 LDG.E R27, desc[UR4][R10.64+0x7c] ;  /* 0x00007c040a1b6981 */ /* 0x000f22000c1e1900 */
[----:B--2---:R-:W-:-:S03]  /*03b0*/  @!P0 LOP3.LUT R15, R15, R18, RZ, 0x3c, !PT ;  /* 0x000000120f0f8212 */ /* 0x004fc600078e3cff */
[----:B------:R-:W2:Y:S01]  /*03c0*/  @!P0 LDG.E R18, desc[UR4][R10.64+0x8] ;  /* 0x000008040a128981 */ /* 0x000ea2000c1e1900 */
[----:B---3--:R-:W-:-:S03]  /*03d0*/  @!P0 LOP3.LUT R3, R3, R20, RZ, 0x3c, !PT ;  /* 0x0000001403038212 */ /* 0x008fc600078e3cff */
[----:B------:R-:W3:Y:S01]  /*03e0*/  @P1 LDG.E R20, desc[UR4][R10.64+0x24] ;  /* 0x000024040a141981 */ /* 0x000ee2000c1e1900 */
[----:B----4-:R-:W-:-:S03]  /*03f0*/  @P1 LOP3.LUT R15, R15, R22, RZ, 0x3c, !PT ;  /* 0x000000160f0f1212 */ /* 0x010fc600078e3cff */
[----:B------:R-:W4:Y:S01]  /*0400*/  @P2 LDG.E R22, desc[UR4][R10.64+0x38] ;  /* 0x000038040a162981 */ /* 0x000f22000c1e1900 */
[----:B------:R-:W-:-:S03]  /*0410*/  @P2 LOP3.LUT R15, R15, R26, RZ, 0x3c, !PT ;  /* 0x0000001a0f0f2212 */ /* 0x000fc600078e3cff */
[----:B------:R-:W4:Y:S01]  /*0420*/  @P4 LDG.E R26, desc[UR4][R10.64+0x50] ;  /* 0x000050040a1a4981 */ /* 0x000f22000c1e1900 */
[----:B------:R-:W-:-:S03]  /*0430*/  @!P0 LOP3.LUT R4, R4, R21, RZ, 0x3c, !PT ;  /* 0x0000001504048212 */ /* 0x000fc600078e3cff */
[----:B------:R-:W4:Y:S01]  /*0440*/  @P1 LDG.E R21, desc[UR4][R10.64+0x20] ;  /* 0x000020040a151981 */ /* 0x000f22000c1e1900 */
[----:B------:R-:W-:-:S03]  /*0450*/  @!P0 LOP3.LUT R2, R2, R23, RZ, 0x3c, !PT ;  /* 0x0000001702028212 */ /* 0x000fc600078e3cff */
[----:B------:R-:W4:Y:S01]  /*0460*/  @P2 LDG.E R23, desc[UR4][R10.64+0x2c] ;  /* 0x00002c040a172981 */ /* 0x000f22000c1e1900 */
[----:B------:R-:W-:-:S03]  /*0470*/  @P1 LOP3.LUT R4, R4, R25, RZ, 0x3c, !PT ;  /* 0x0000001904041212 */ /* 0x000fc600078e3cff */
[----:B------:R-:W4:Y:S01]  /*0480*/  @P2 LDG.E R25, desc[UR4][R10.64+0x34] ;  /* 0x000034040a192981 */ /* 0x000f22000c1e1900 */
[----:B--2---:R-:W-:-:S03]  /*0490*/  @!P0 LOP3.LUT R5, R5, R18, RZ, 0x3c, !PT ;  /* 0x0000001205058212 */ /* 0x004fc600078e3cff */
[----:B------:R-:W2:Y:S01]  /*04a0*/  @P1 LDG.E R18, desc[UR4][R10.64+0x1c] ;  /* 0x00001c040a121981 */ /* 0x000ea2000c1e1900 */
[----:B---3--:R-:W-:-:S03]  /*04b0*/  @P1 LOP3.LUT R3, R3, R20, RZ, 0x3c, !PT ;  /* 0x0000001403031212 */ /* 0x008fc600078e3cff */
[----:B------:R-:W3:Y:S01]  /*04c0*/  @P2 LDG.E R20, desc[UR4][R10.64+0x30] ;  /* 0x000030040a142981 */ /* 0x000ee2000c1e1900 */
[----:B----4-:R-:W-:-:S03]  /*04d0*/  @P2 LOP3.LUT R3, R3, R22, RZ, 0x3c, !PT ;  /* 0x0000001603032212 */ /* 0x010fc600078e3cff */
[----:B------:R-:W4:Y:S01]  /*04e0*/  @P3 LDG.E R22, desc[UR4][R10.64+0x4c] ;  /* 0x00004c040a163981 */ /* 0x000f22000c1e1900 */
[----:B------:R-:W-:-:S04]  /*04f0*/  @P3 LOP3.LUT R15, R15, R28, RZ, 0x3c, !PT ;  /* 0x0000001c0f0f3212 */ /* 0x000fc800078e3cff */
[----:B------:R-:W-:Y:S02]  /*0500*/  @P4 LOP3.LUT R15, R15, R26, RZ, 0x3c, !PT ;  /* 0x0000001a0f0f4212 */ /* 0x000fe400078e3cff */
[----:B------:R-:W-:Y:S01]  /*0510*/  @P1 LOP3.LUT R2, R2, R21, RZ, 0x3c, !PT ;  /* 0x0000001502021212 */ /* 0x000fe200078e3cff */
[----:B------:R-:W4:Y:S04]  /*0520*/  @P5 LDG.E R26, desc[UR4][R10.64+0x64] ;  /* 0x000064040a1a5981 */ /* 0x000f28000c1e1900 */
[----:B------:R-:W4:Y:S01]  /*0530*/  @P3 LDG.E R21, desc[UR4][R10.64+0x40] ;  /* 0x000040040a153981 */ /* 0x000f22000c1e1900 */
[----:B------:R-:W-:Y:S02]  /*0540*/  @P2 LOP3.LUT R4, R4, R23, RZ, 0x3c, !PT ;  /* 0x0000001704042212 */ /* 0x000fe400078e3cff */
[----:B------:R-:W-:Y:S01]  /*0550*/  @P2 LOP3.LUT R2, R2, R25, RZ, 0x3c, !PT ;  /* 0x0000001902022212 */ /* 0x000fe200078e3cff */
[----:B------:R-:W4:Y:S04]  /*0560*/  @P3 LDG.E R23, desc[UR4][R10.64+0x48] ;  /* 0x000048040a173981 */ /* 0x000f28000c1e1900 */
[----:B------:R-:W4:Y:S01]  /*0570*/  @P4 LDG.E R25, desc[UR4][R10.64+0x54] ;  /* 0x000054040a194981 */ /* 0x000f22000c1e1900 */
[----:B--2---:R-:W-:-:S03]  /*0580*/  @P1 LOP3.LUT R5, R5, R18, RZ, 0x3c, !PT ;  /* 0x0000001205051212 */ /* 0x004fc600078e3cff */
[----:B------:R-:W2:Y:S01]  /*0590*/  @P3 LDG.E R18, desc[UR4][R10.64+0x44] ;  /* 0x000044040a123981 */ /* 0x000ea2000c1e1900 */
[----:B---3--:R-:W-:-:S03]  /*05a0*/  @P2 LOP3.LUT R5, R5, R20, RZ, 0x3c, !PT ;  /* 0x0000001405052212 */ /* 0x008fc600078e3cff */
[----:B------:R-:W3:Y:S01]  /*05b0*/  @P4 LDG.E R20, desc[UR4][R10.64+0x58] ;  /* 0x000058040a144981 */ /* 0x000ee2000c1e1900 */
[----:B----4-:R-:W-:-:S03]  /*05c0*/  @P3 LOP3.LUT R3, R3, R22, RZ, 0x3c, !PT ;  /* 0x0000001603033212 */ /* 0x010fc600078e3cff */
[----:B------:R-:W4:Y:S01]  /*05d0*/  @P4 LDG.E R22, desc[UR4][R10.64+0x60] ;  /* 0x000060040a164981 */ /* 0x000f22000c1e1900 */
[----:B------:R-:W-:Y:S02]  /*05e0*/  LOP3.LUT P0, RZ, R24, 0x80, RZ, 0xc0, !PT ;  /* 0x0000008018ff7812 */ /* 0x000fe4000780c0ff */
[----:B------:R-:W-:Y:S02]  /*05f0*/  @P5 LOP3.LUT R15, R15, R26, RZ, 0x3c, !PT ;  /* 0x0000001a0f0f5212 */ /* 0x000fe400078e3cff */
[----:B------:R-:W4:Y:S01]  /*0600*/  @P6 LDG.E R26, desc[UR4][R10.64+0x78] ;  /* 0x000078040a1a6981 */ /* 0x000f22000c1e1900 */
[----:B------:R-:W-:-:S03]  /*0610*/  @P3 LOP3.LUT R4, R4, R21, RZ, 0x3c, !PT ;  /* 0x0000001504043212 */ /* 0x000fc600078e3cff */
[----:B------:R-:W4:Y:S01]  /*0620*/  @P4 LDG.E R21, desc[UR4][R10.64+0x5c] ;  /* 0x00005c040a154981 */ /* 0x000f22000c1e1900 */
[----:B------:R-:W-:-:S03]  /*0630*/  @P3 LOP3.LUT R2, R2, R23, RZ, 0x3c, !PT ;  /* 0x0000001702023212 */ /* 0x000fc600078e3cff */
[----:B------:R-:W4:Y:S01]  /*0640*/  @P5 LDG.E R23, desc[UR4][R10.64+0x68] ;  /* 0x000068040a175981 */ /* 0x000f22000c1e1900 */
[----:B------:R-:W-:-:S03]  /*0650*/  @P4 LOP3.LUT R4, R4, R25, RZ, 0x3c, !PT ;  /* 0x0000001904044212 */ /* 0x000fc600078e3cff */
[----:B------:R-:W4:Y:S01]  /*0660*/  @P5 LDG.E R25, desc[UR4][R10.64+0x70] ;  /* 0x000070040a195981 */ /* 0x000f22000c1e1900 */
[----:B--2---:R-:W-:-:S03]  /*0670*/  @P3 LOP3.LUT R5, R5, R18, RZ, 0x3c, !PT ;  /* 0x0000001205053212 */ /* 0x004fc600078e3cff */
[----:B------:R-:W2:Y:S01]  /*0680*/  @P5 LDG.E R18, desc[UR4][R10.64+0x6c] ;  /* 0x00006c040a125981 */ /* 0x000ea2000c1e1900 */
[----:B---3--:R-:W-:-:S03]  /*0690*/  @P4 LOP3.LUT R5, R5, R20, RZ, 0x3c, !PT ;  /* 0x0000001405054212 */ /* 0x008fc600078e3cff */
[----:B------:R-:W3:Y:S01]  /*06a0*/  @P5 LDG.E R20, desc[UR4][R10.64+0x74] ;  /* 0x000074040a145981 */ /* 0x000ee2000c1e1900 */
[----:B----4-:R-:W-:-:S03]  /*06b0*/  @P4 LOP3.LUT R3, R3, R22, RZ, 0x3c, !PT ;  /* 0x0000001603034212 */ /* 0x010fc600078e3cff */
[----:B------:R-:W4:Y:S01]  /*06c0*/  @P0 LDG.E R22, desc[UR4][R10.64+0x8c] ;  /* 0x00008c040a160981 */ /* 0x000f22000c1e1900 */
[----:B------:R-:W-:-:S03]  /*06d0*/  @P6 LOP3.LUT R15, R15, R26, RZ, 0x3c, !PT ;  /* 0x0000001a0f0f6212 */ /* 0x000fc600078e3cff */
        /* <DEDUP_REMOVED lines=13> */
[----:B------:R-:W-:Y:S02]  /*07b0*/  @P6 LOP3.LUT R4, R4, R27, RZ, 0x3c, !PT ;  /* 0x0000001b04046212 */ /* 0x000fe400078e3cff */
[----:B------:R-:W-:Y:S02]  /*07c0*/  @P6 LOP3.LUT R2, R2, R21, RZ, 0x3c, !PT ;  /* 0x0000001502026212 */ /* 0x000fe400078e3cff */
[----:B------:R-:W-:Y:S02]  /*07d0*/  @P0 LOP3.LUT R4, R4, R23, RZ, 0x3c, !PT ;  /* 0x0000001704040212 */ /* 0x000fe400078e3cff */
[----:B------:R-:W-:Y:S02]  /*07e0*/  @P0 LOP3.LUT R2, R2, R25, RZ, 0x3c, !PT ;  /* 0x0000001902020212 */ /* 0x000fe400078e3cff */
[----:B--2---:R-:W-:Y:S02]  /*07f0*/  @P6 LOP3.LUT R5, R5, R18, RZ, 0x3c, !PT ;  /* 0x0000001205056212 */ /* 0x004fe400078e3cff */
[----:B---3--:R-:W-:-:S02]  /*0800*/  @P6 LOP3.LUT R3, R3, R20, RZ, 0x3c, !PT ;  /* 0x0000001403036212 */ /* 0x008fc400078e3cff */
[----:B----4-:R-:W-:Y:S02]  /*0810*/  @P0 LOP3.LUT R5, R5, R22, RZ, 0x3c, !PT ;  /* 0x0000001605050212 */ /* 0x010fe400078e3cff */
[----:B------:R-:W-:Y:S02]  /*0820*/  @P0 LOP3.LUT R3, R3, R26, RZ, 0x3c, !PT ;  /* 0x0000001a03030212 */ /* 0x000fe400078e3cff */
[----:B------:R-:W-:-:S13]  /*0830*/  R2P PR, R24.B1, 0x7f ;  /* 0x0000007f18007804 */ /* 0x000fda0000001000 */
[----:B------:R-:W2:Y:S04]  /*0840*/  @P0 LDG.E R18, desc[UR4][R10.64+0xa0] ;  /* 0x0000a0040a120981 */ /* 0x000ea8000c1e1900 */
[----:B------:R-:W3:Y:S04]  /*0850*/  @P1 LDG.E R22, desc[UR4][R10.64+0xb4] ;  /* 0x0000b4040a161981 */ /* 0x000ee8000c1e1900 */
[----:B------:R-:W4:Y:S04]  /*0860*/  @P2 LDG.E R26, desc[UR4][R10.64+0xc8] ;  /* 0x0000c8040a1a2981 */ /* 0x000f28000c1e1900 */
[----:B------:R-:W4:Y:S04]  /*0870*/  @P3 LDG.E R28, desc[UR4][R10.64+0xdc] ;  /* 0x0000dc040a1c3981 */ /* 0x000f28000c1e1900 */
[----:B------:R-:W4:Y:S04]  /*0880*/  @P0 LDG.E R23, desc[UR4][R10.64+0xa4] ;  /* 0x0000a4040a170981 */ /* 0x000f28000c1e1900 */
[----:B------:R-:W4:Y:S04]  /*0890*/  @P0 LDG.E R20, desc[UR4][R10.64+0xa8] ;  /* 0x0000a8040a140981 */ /* 0x000f28000c1e1900 */
[----:B------:R-:W4:Y:S04]  /*08a0*/  @P4 LDG.E R25, desc[UR4][R10.64+0xf0] ;  /* 0x0000f0040a194981 */ /* 0x000f28000c1e1900 */
        /* <DEDUP_REMOVED lines=21> */
[----:B------:R-:W-:Y:S02]  /*0a00*/  LOP3.LUT P0, RZ, R24, 0x8000, RZ, 0xc0, !PT ;  /* 0x0000800018ff7812 */ /* 0x000fe4000780c0ff */
[----:B----4-:R-:W-:Y:S01]  /*0a10*/  @P5 LOP3.LUT R15, R15, R26, RZ, 0x3c, !PT ;  /* 0x0000001a0f0f5212 */ /* 0x010fe200078e3cff */
[----:B------:R-:W4:Y:S04]  /*0a20*/  @P3 LDG.E R24, desc[UR4][R10.64+0xe4] ;  /* 0x0000e4040a183981 */ /* 0x000f28000c1e1900 */
[----:B------:R-:W2:Y:S01]  /*0a30*/  @P6 LDG.E R26, desc[UR4][R10.64+0x118] ;  /* 0x000118040a1a6981 */ /* 0x000ea2000c1e1900 */
        /* <DEDUP_REMOVED lines=8> */
[----:B---3--:R-:W-:-:S03]  /*0ac0*/  @P2 LOP3.LUT R3, R3, R22, RZ, 0x3c, !PT ;  /* 0x0000001603032212 */ /* 0x008fc600078e3cff */
[----:B------:R-:W3:Y:S01]  /*0ad0*/  @P4 LDG.E R22, desc[UR4][R10.64+0x100] ;  /* 0x000100040a164981 */ /* 0x000ee2000c1e1900 */
[----:B--2---:R-:W-:-:S03]  /*0ae0*/  @P6 LOP3.LUT R15, R15, R26, RZ, 0x3c, !PT ;  /* 0x0000001a0f0f6212 */ /* 0x004fc600078e3cff */
[----:B------:R-:W2:Y:S01]  /*0af0*/  @P0 LDG.E R26, desc[UR4][R10.64+0x12c] ;  /* 0x00012c040a1a0981 */ /* 0x000ea2000c1e1900 */
[----:B----4-:R-:W-:-:S03]  /*0b00*/  @P2 LOP3.LUT R2, R2, R23, RZ, 0x3c, !PT ;  /* 0x0000001702022212 */ /* 0x010fc600078e3cff */
[----:B------:R-:W4:Y:S01]  /*0b10*/  @P4 LDG.E R23, desc[UR4][R10.64+0xfc] ;  /* 0x0000fc040a174981 */ /* 0x000f22000c1e1900 */
[----:B------:R-:W-:-:S03]  /*0b20*/  @P2 LOP3.LUT R5, R5, R20, RZ, 0x3c, !PT ;  /* 0x0000001405052212 */ /* 0x000fc600078e3cff */
[----:B------:R-:W4:Y:S01]  /*0b30*/  @P4 LDG.E R20, desc[UR4][R10.64+0xf8] ;  /* 0x0000f8040a144981 */ /* 0x000f22000c1e1900 */
[----:B------:R-:W-:Y:S02]  /*0b40*/  @P3 LOP3.LUT R2, R2, R27, RZ, 0x3c, !PT ;  /* 0x0000001b02023212 */ /* 0x000fe400078e3cff */
[----:B------:R-:W-:Y:S01]  /*0b50*/  @P3 LOP3.LUT R4, R4, R25, RZ, 0x3c, !PT ;  /* 0x0000001904043212 */ /* 0x000fe200078e3cff */
[----:B------:R-:W4:Y:S01]  /*0b60*/  @P5 LDG.E R27, desc[UR4][R10.64+0x110] ;  /* 0x000110040a1b5981 */ /* 0x000f22000c1e1900 */
[----:B------:R-:W-:-:S03]  /*0b70*/  @P3 LOP3.LUT R5, R5, R24, RZ, 0x3c, !PT ;  /* 0x0000001805053212 */ /* 0x000fc600078e3cff */
[----:B------:R-:W4:Y:S04]  /*0b80*/  @P5 LDG.E R25, desc[UR4][R10.64+0x108] ;  /* 0x000108040a195981 */ /* 0x000f28000c1e1900 */
        /* <DEDUP_REMOVED lines=19> */
[----:B------:R-:W-:-:S05]  /*0cc0*/  VIADD R19, R19, 0x10 ;  /* 0x0000001013137836 */ /* 0x000fca0000000000 */
[----:B------:R-:W-:Y:S02]  /*0cd0*/  ISETP.NE.AND P1, PT, R19, 0x20, PT ;  /* 0x000000201300780c */ /* 0x000fe40003f25270 */
[----:B------:R-:W-:Y:S02]  /*0ce0*/  @P5 LOP3.LUT R3, R3, R18, RZ, 0x3c, !PT ;  /* 0x0000001203035212 */ /* 0x000fe400078e3cff */
[----:B------:R-:W-:Y:S02]  /*0cf0*/  @P6 LOP3.LUT R4, R4, R21, RZ, 0x3c, !PT ;  /* 0x0000001504046212 */ /* 0x000fe400078e3cff */
[----:B---3--:R-:W-:-:S04]  /*0d00*/  @P6 LOP3.LUT R3, R3, R22, RZ, 0x3c, !PT ;  /* 0x0000001603036212 */ /* 0x008fc800078e3cff */
[----:B--2---:R-:W-:Y:S02]  /*0d10*/  @P0 LOP3.LUT R3, R3, R26, RZ, 0x3c, !PT ;  /* 0x0000001a03030212 */ /* 0x004fe400078e3cff */
[----:B----4-:R-:W-:Y:S02]  /*0d20*/  @P6 LOP3.LUT R2, R2, R23, RZ, 0x3c, !PT ;  /* 0x0000001702026212 */ /* 0x010fe400078e3cff */
[----:B------:R-:W-:Y:S02]  /*0d30*/  @P6 LOP3.LUT R5, R5, R20, RZ, 0x3c, !PT ;  /* 0x0000001405056212 */ /* 0x000fe400078e3cff */
[----:B------:R-:W-:Y:S02]  /*0d40*/  @P0 LOP3.LUT R2, R2, R27, RZ, 0x3c, !PT ;  /* 0x0000001b02020212 */ /* 0x000fe400078e3cff */
[----:B------:R-:W-:Y:S02]  /*0d50*/  @P0 LOP3.LUT R4, R4, R25, RZ, 0x3c, !PT ;  /* 0x0000001904040212 */ /* 0x000fe400078e3cff */
[----:B------:R-:W-:Y:S01]  /*0d60*/  @P0 LOP3.LUT R5, R5, R24, RZ, 0x3c, !PT ;  /* 0x0000001805050212 */ /* 0x000fe200078e3cff */
[----:B------:R-:W-:Y:S06]  /*0d70*/  @P1 BRA `(.L_x_56) ;  /* 0xfffffff400481947 */ /* 0x000fec000383ffff */
[----:B------:R-:W-:-:S05]  /*0d80*/  VIADD R17, R17, 0x1 ;  /* 0x0000000111117836 */ /* 0x000fca0000000000 */
[----:B------:R-:W-:-:S13]  /*0d90*/  ISETP.NE.AND P0, PT, R17, 0x5, PT ;  /* 0x000000051100780c */ /* 0x000fda0003f05270 */
[----:B------:R-:W-:Y:S05]  /*0da0*/  @P0 BRA `(.L_x_57) ;  /* 0xfffffff400300947 */ /* 0x000fea000383ffff */
[----:B------:R1:W-:Y:S01]  /*0db0*/  STG.E.64 desc[UR4][R6.64+0x8], R4 ;  /* 0x0000080406007986 */ /* 0x0003e2000c101b04 */
[----:B------:R-:W-:Y:S01]  /*0dc0*/  VIADD R14, R14, 0x1 ;  /* 0x000000010e0e7836 */ /* 0x000fe20000000000 */
[----:B------:R-:W-:Y:S02]  /*0dd0*/  LOP3.LUT R11, R13, 0x3, RZ, 0xc0, !PT ;  /* 0x000000030d0b7812 */ /* 0x000fe400078ec0ff */
[----:B------:R1:W-:Y:S02]  /*0de0*/  STG.E.64 desc[UR4][R6.64+0x10], R2 ;  /* 0x0000100206007986 */ /* 0x0003e4000c101b04 */
[----:B------:R-:W-:Y:S02]  /*0df0*/  ISETP.GE.U32.AND P0, PT, R14, R11, PT ;  /* 0x0000000b0e00720c */ /* 0x000fe40003f06070 */
[----:B------:R1:W-:Y:S11]  /*0e00*/  STG.E desc[UR4][R6.64+0x4], R15 ;  /* 0x0000040f06007986 */ /* 0x0003f6000c101904 */
[----:B------:R-:W-:Y:S05]  /*0e10*/  @!P0 BRA `(.L_x_58) ;  /* 0xfffffff400048947 */ /* 0x000fea000383ffff */
.L_x_55:
[----:B------:R-:W-:Y:S05]  /*0e20*/  BSYNC.RECONVERGENT B1 ;  /* 0x0000000000017941 */ /* 0x000fea0003800200 */
.L_x_54:
[C---:B------:R-:W-:Y:S01]  /*0e30*/  ISETP.GT.U32.AND P0, PT, R13.reuse, 0x3, PT ;  /* 0x000000030d00780c */ /* 0x040fe20003f04070 */
[----:B------:R-:W-:Y:S01]  /*0e40*/  VIADD R12, R12, 0x1 ;  /* 0x000000010c0c7836 */ /* 0x000fe20000000000 */
[--C-:B------:R-:W-:Y:S02]  /*0e50*/  SHF.R.U64 R13, R13, 0x2, R0.reuse ;  /* 0x000000020d0d7819 */ /* 0x100fe40000001200 */
[----:B------:R-:W-:Y:S02]  /*0e60*/  ISETP.GT.U32.AND.EX P0, PT, R0, RZ, PT, P0 ;  /* 0x000000ff0000720c */ /* 0x000fe40003f04100 */
[----:B------:R-:W-:-:S11]  /*0e70*/  SHF.R.U32.HI R0, RZ, 0x2, R0 ;  /* 0x00000002ff007819 */ /* 0x000fd60000011600 */
[----:B------:R-:W-:Y:S05]  /*0e80*/  @P0 BRA `(.L_x_59) ;  /* 0xfffffff000c80947 */ /* 0x000fea000383ffff */
.L_x_53:
[----:B------:R-:W-:Y:S05]  /*0e90*/  BSYNC.RECONVERGENT B0 ;  /* 0x0000000000007941 */ /* 0x000fea0003800200 */
.L_x_52:
[----:B------:R-:W-:Y:S04]  /*0ea0*/  STG.E.64 desc[UR4][R6.64+0x18], RZ ;  /* 0x000018ff06007986 */ /* 0x000fe8000c101b04 */
[----:B------:R-:W-:Y:S04]  /*0eb0*/  STG.E desc[UR4][R6.64+0x20], RZ ;  /* 0x000020ff06007986 */ /* 0x000fe8000c101904 */
[----:B------:R-:W-:Y:S01]  /*0ec0*/  STG.E.64 desc[UR4][R6.64+0x28], RZ ;  /* 0x000028ff06007986 */ /* 0x000fe2000c101b04 */
[----:B------:R-:W-:Y:S05]  /*0ed0*/  EXIT ;  /* 0x000000000000794d */ /* 0x000fea0003800000 */
.L_x_60:
        /* <DEDUP_REMOVED lines=10> */
.L_x_78:


//--------------------- .text._Z7zUpdatePKdS0_PdS1_S1_P17curandStateXORWOW --------------------------
	.section	.text._Z7zUpdatePKdS0_PdS1_S1_P17curandStateXORWOW,"ax",@progbits
	.align	128
        .global         _Z7zUpdatePKdS0_PdS1_S1_P17curandStateXORWOW
        .type           _Z7zUpdatePKdS0_PdS1_S1_P17curandStateXORWOW,@function
        .size           _Z7zUpdatePKdS0_PdS1_S1_P17curandStateXORWOW,(.L_x_75 - _Z7zUpdatePKdS0_PdS1_S1_P17curandStateXORWOW)
        .other          _Z7zUpdatePKdS0_PdS1_S1_P17curandStateXORWOW,@"STO_CUDA_ENTRY STV_DEFAULT"
_Z7zUpdatePKdS0_PdS1_S1_P17curandStateXORWOW:
.text._Z7zUpdatePKdS0_PdS1_S1_P17curandStateXORWOW:
[----:B------:R-:W-:Y:S01]  /*0000*/  LDC R1, c[0x0][0x37c] ;  /* 0x0000df00ff017b82 */ /* 0x000fe20000000800 */
[----:B------:R-:W0:Y:S07]  /*0010*/  S2R R0, SR_CTAID.X ;  /* 0x0000000000007919 */ /* 0x000e2e0000002500 */
[----:B------:R-:W1:Y:S01]  /*0020*/  LDC.64 R4, c[0x0][0x3a8] ;  /* 0x0000ea00ff047b82 */ /* 0x000e620000000a00 */
[----:B------:R-:W0:Y:S01]  /*0030*/  LDCU UR4, c[0x0][0x360] ;  /* 0x00006c00ff0477ac */ /* 0x000e220008000800 */
[----:B------:R-:W0:Y:S01]  /*0040*/  S2R R3, SR_TID.X ;  /* 0x0000000000037919 */ /* 0x000e220000002100 */
[----:B------:R-:W2:Y:S01]  /*0050*/  LDCU.64 UR10, c[0x0][0x358] ;  /* 0x00006b00ff0a77ac */ /* 0x000ea20008000a00 */
[----:B0-----:R-:W-:Y:S01]  /*0060*/  IMAD R0, R0, UR4, R3 ;  /* 0x0000000400007c24 */ /* 0x001fe2000f8e0203 */
[----:B------:R-:W0:Y:S03]  /*0070*/  LDCU.64 UR4, c[0x0][0x398] ;  /* 0x00007300ff0477ac */ /* 0x000e260008000a00 */
[----:B-1----:R-:W-:-:S05]  /*0080*/  IMAD.WIDE R4, R0, 0x30, R4 ;  /* 0x0000003000047825 */ /* 0x002fca00078e0204 */
[----:B--2---:R-:W2:Y:S04]  /*0090*/  LDG.E.64 R6, desc[UR10][R4.64] ;  /* 0x0000000a04067981 */ /* 0x004ea8000c1e1b00 */
[----:B------:R-:W3:Y:S04]  /*00a0*/  LDG.E.64 R10, desc[UR10][R4.64+0x10] ;  /* 0x0000100a040a7981 */ /* 0x000ee8000c1e1b00 */
[----:B------:R-:W4:Y:S01]  /*00b0*/  LDG.E.64 R8, desc[UR10][R4.64+0x8] ;  /* 0x0000080a04087981 */ /* 0x000f22000c1e1b00 */
[----:B0-----:R-:W-:-:S04]  /*00c0*/  UIADD3 UR4, UP0, UPT, UR4, 0x40, URZ ;  /* 0x0000004004047890 */ /* 0x001fc8000ff1e0ff */
[----:B------:R-:W-:Y:S02]  /*00d0*/  UIADD3.X UR5, UPT, UPT, URZ, UR5, URZ, UP0, !UPT ;  /* 0x00000005ff057290 */ /* 0x000fe400087fe4ff */
[----:B------:R-:W-:Y:S01]  /*00e0*/  MOV R14, UR4 ;  /* 0x00000004000e7c02 */ /* 0x000fe20008000f00 */
[----:B------:R-:W-:-:S03]  /*00f0*/  UMOV UR4, URZ ;  /* 0x000000ff00047c82 */ /* 0x000fc60008000000 */
[----:B------:R-:W-:Y:S01]  /*0100*/  IMAD.U32 R15, RZ, RZ, UR5 ;  /* 0x00000005ff0f7e24 */ /* 0x000fe2000f8e00ff */
[----:B--2---:R-:W-:Y:S01]  /*0110*/  SHF.R.U32.HI R2, RZ, 0x2, R7 ;  /* 0x00000002ff027819 */ /* 0x004fe20000011607 */
[----:B------:R-:W-:-:S03]  /*0120*/  VIADD R6, R6, 0x587c5 ;  /* 0x000587c506067836 */ /* 0x000fc60000000000 */
[----:B------:R-:W-:Y:S01]  /*0130*/  LOP3.LUT R7, R2, R7, RZ, 0x3c, !PT ;  /* 0x0000000702077212 */ /* 0x000fe200078e3cff */
[----:B---3--:R-:W-:Y:S01]  /*0140*/  IMAD.SHL.U32 R12, R11, 0x10, RZ ;  /* 0x000000100b0c7824 */ /* 0x008fe200078e00ff */
[----:B------:R-:W0:Y:S01]  /*0150*/  LDC.64 R2, c[0x0][0x380] ;  /* 0x0000e000ff027b82 */ /* 0x000e220000000a00 */
[----:B------:R-:W-:Y:S01]  /*0160*/  IMAD.MOV.U32 R17, RZ, RZ, R10 ;  /* 0x000000ffff117224 */ /* 0x000fe200078e000a */
[----:B------:R-:W-:Y:S01]  /*0170*/  MOV R18, R11 ;  /* 0x0000000b00127202 */ /* 0x000fe20000000f00 */
[----:B------:R-:W-:Y:S02]  /*0180*/  IMAD.SHL.U32 R13, R7, 0x2, RZ ;  /* 0x00000002070d7824 */ /* 0x000fe400078e00ff */
[----:B----4-:R-:W-:-:S03]  /*0190*/  IMAD.MOV.U32 R16, RZ, RZ, R9 ;  /* 0x000000ffff107224 */ /* 0x010fc600078e0009 */
[----:B------:R-:W-:Y:S01]  /*01a0*/  LOP3.LUT R12, R7, R13, R12, 0x96, !PT ;  /* 0x0000000d070c7212 */ /* 0x000fe200078e960c */
[----:B------:R-:W-:Y:S01]  /*01b0*/  IMAD.MOV.U32 R7, RZ, RZ, R8 ;  /* 0x000000ffff077224 */ /* 0x000fe200078e0008 */
[----:B------:R1:W-:Y:S02]  /*01c0*/  STG.E.64 desc[UR10][R4.64+0x8], R16 ;  /* 0x0000081004007986 */ /* 0x0003e4000c101b0a */
[----:B------:R-:W-:Y:S02]  /*01d0*/  LOP3.LUT R19, R12, R11, RZ, 0x3c, !PT ;  /* 0x0000000b0c137212 */ /* 0x000fe400078e3cff */
[----:B------:R-:W-:Y:S01]  /*01e0*/  CS2R R12, SRZ ;  /* 0x00000000000c7805 */ /* 0x000fe2000001ff00 */
[----:B------:R1:W-:Y:S02]  /*01f0*/  STG.E.64 desc[UR10][R4.64], R6 ;  /* 0x0000000604007986 */ /* 0x0003e4000c101b0a */
[----:B------:R-:W-:Y:S02]  /*0200*/  IMAD.IADD R20, R19, 0x1, R6 ;  /* 0x0000000113147824 */ /* 0x000fe400078e0206 */
[----:B------:R1:W-:Y:S03]  /*0210*/  STG.E.64 desc[UR10][R4.64+0x10], R18 ;  /* 0x0000101204007986 */ /* 0x0003e6000c101b0a */
[----:B------:R-:W-:-:S05]  /*0220*/  LOP3.LUT R20, R20, 0x3fff, RZ, 0xc0, !PT ;  /* 0x00003fff14147812 */ /* 0x000fca00078ec0ff */
[----:B0-----:R-:W-:-:S03]  /*0230*/  IMAD.WIDE.U32 R2, R20, 0x4000, R2 ;  /* 0x0000400014027825 */ /* 0x001fc600078e0002 */
[----:B------:R-:W-:-:S05]  /*0240*/  IADD3 R8, P0, PT, R2, 0x40, RZ ;  /* 0x0000004002087810 */ /* 0x000fca0007f1e0ff */
[----:B-1----:R-:W-:-:S08]  /*0250*/  IMAD.X R9, RZ, RZ, R3, P0 ;  /* 0x000000ffff097224 */ /* 0x002fd000000e0603 */
.L_x_61:
[----:B------:R-:W-:Y:S01]  /*0260*/  IMAD.MOV.U32 R6, RZ, RZ, R14 ;  /* 0x000000ffff067224 */ /* 0x000fe200078e000e */
[----:B------:R-:W-:Y:S01]  /*0270*/  MOV R7, R15 ;  /* 0x0000000f00077202 */ /* 0x000fe20000000f00 */
[----:B------:R-:W-:Y:S02]  /*0280*/  IMAD.MOV.U32 R10, RZ, RZ, R8 ;  /* 0x000000ffff0a7224 */ /* 0x000fe400078e0008 */
[----:B------:R-:W-:Y:S02]  /*0290*/  IMAD.MOV.U32 R11, RZ, RZ, R9 ;  /* 0x000000ffff0b7224 */ /* 0x000fe400078e0009 */
[----:B------:R-:W2:Y:S04]  /*02a0*/  LDG.E.64.CONSTANT R14, desc[UR10][R6.64+-0x40] ;  /* 0xffffc00a060e7981 */ /* 0x000ea8000c1e9b00 */
[----:B------:R-:W2:Y:S04]  /*02b0*/  LDG.E.64.CONSTANT R26, desc[UR10][R10.64+-0x40] ;  /* 0xffffc00a0a1a7981 */ /* 0x000ea8000c1e9b00 */
[----:B------:R-:W3:Y:S04]  /*02c0*/  LDG.E.64.CONSTANT R4, desc[UR10][R6.64+-0x38] ;  /* 0xffffc80a06047981 */ /* 0x000ee8000c1e9b00 */
[----:B------:R-:W3:Y:S04]  /*02d0*/  LDG.E.64.CONSTANT R8, desc[UR10][R10.64+-0x38] ;  /* 0xffffc80a0a087981 */ /* 0x000ee8000c1e9b00 */
[----:B------:R-:W4:Y:S04]  /*02e0*/  LDG.E.64.CONSTANT R22, desc[UR10][R6.64+-0x30] ;  /* 0xffffd00a06167981 */ /* 0x000f28000c1e9b00 */
[----:B------:R-:W4:Y:S04]  /*02f0*/  LDG.E.64.CONSTANT R24, desc[UR10][R10.64+-0x30] ;  /* 0xffffd00a0a187981 */ /* 0x000f28000c1e9b00 */
[----:B------:R-:W5:Y:S04]  /*0300*/  LDG.E.64.CONSTANT R16, desc[UR10][R6.64+-0x28] ;  /* 0xffffd80a06107981 */ /* 0x000f68000c1e9b00 */
[----:B------:R-:W5:Y:S01]  /*0310*/  LDG.E.64.CONSTANT R18, desc[UR10][R10.64+-0x28] ;  /* 0xffffd80a0a127981 */ /* 0x000f62000c1e9b00 */
[----:B--2---:R-:W-:-:S03]  /*0320*/  DFMA R26, R14, R26, R12 ;  /* 0x0000001a0e1a722b */ /* 0x004fc6000000000c */
[----:B------:R-:W2:Y:S04]  /*0330*/  LDG.E.64.CONSTANT R12, desc[UR10][R6.64+-0x20] ;  /* 0xffffe00a060c7981 */ /* 0x000ea8000c1e9b00 */
[----:B------:R-:W2:Y:S01]  /*0340*/  LDG.E.64.CONSTANT R14, desc[UR10][R10.64+-0x20] ;  /* 0xffffe00a0a0e7981 */ /* 0x000ea2000c1e9b00 */
[----:B---3--:R-:W-:-:S03]  /*0350*/  DFMA R26, R4, R8, R26 ;  /* 0x00000008041a722b */ /* 0x008fc6000000001a */
[----:B------:R-:W3:Y:S04]  /*0360*/  LDG.E.64.CONSTANT R4, desc[UR10][R6.64+-0x18] ;  /* 0xffffe80a06047981 */ /* 0x000ee8000c1e9b00 */
[----:B------:R-:W3:Y:S01]  /*0370*/  LDG.E.64.CONSTANT R8, desc[UR10][R10.64+-0x18] ;  /* 0xffffe80a0a087981 */ /* 0x000ee2000c1e9b00 */
[----:B----4-:R-:W-:-:S03]  /*0380*/  DFMA R26, R22, R24, R26 ;  /* 0x00000018161a722b */ /* 0x010fc6000000001a */
[----:B------:R-:W4:Y:S04]  /*0390*/  LDG.E.64.CONSTANT R22, desc[UR10][R6.64+-0x10] ;  /* 0xfffff00a06167981 */ /* 0x000f28000c1e9b00 */
[----:B------:R-:W4:Y:S01]  /*03a0*/  LDG.E.64.CONSTANT R24, desc[UR10][R10.64+-0x10] ;  /* 0xfffff00a0a187981 */ /* 0x000f22000c1e9b00 */
[----:B-----5:R-:W-:-:S03]  /*03b0*/  DFMA R26, R16, R18, R26 ;  /* 0x00000012101a722b */ /* 0x020fc6000000001a */
        /* <DEDUP_REMOVED lines=26> */
[----:B------:R-:W-:-:S04]  /*0560*/  UIADD3 UR4, UPT, UPT, UR4, 0x10, URZ ;  /* 0x0000001004047890 */ /* 0x000fc8000fffe0ff */
[----:B------:R-:W-:Y:S01]  /*0570*/  UISETP.NE.AND UP0, UPT, UR4, 0x800, UPT ;  /* 0x000008000400788c */ /* 0x000fe2000bf05270 */
[----:B--2---:R-:W-:Y:S01]  /*0580*/  DFMA R12, R14, R12, R26 ;  /* 0x0000000c0e0c722b */ /* 0x004fe2000000001a */
[----:B------:R-:W-:-:S05]  /*0590*/  IADD3 R14, P0, PT, R6, 0x80, RZ ;  /* 0x00000080060e7810 */ /* 0x000fca0007f1e0ff */
[----:B------:R-:W-:Y:S02]  /*05a0*/  IMAD.X R15, RZ, RZ, R7, P0 ;  /* 0x000000ffff0f7224 */ /* 0x000fe400000e0607 */
[----:B---3--:R-:W-:Y:S01]  /*05b0*/  DFMA R4, R4, R8, R12 ;  /* 0x000000080404722b */ /* 0x008fe2000000000c */
[----:B------:R-:W-:-:S04]  /*05c0*/  IADD3 R8, P1, PT, R10, 0x80, RZ ;  /* 0x000000800a087810 */ /* 0x000fc80007f3e0ff */
[----:B------:R-:W-:-:S03]  /*05d0*/  IADD3.X R9, PT, PT, RZ, R11, RZ, P1, !PT ;  /* 0x0000000bff097210 */ /* 0x000fc60000ffe4ff */
[----:B----4-:R-:W-:-:S08]  /*05e0*/  DFMA R4, R22, R24, R4 ;  /* 0x000000181604722b */ /* 0x010fd00000000004 */
[----:B-----5:R-:W-:Y:S01]  /*05f0*/  DFMA R12, R16, R18, R4 ;  /* 0x00000012100c722b */ /* 0x020fe20000000004 */
[----:B------:R-:W-:Y:S10]  /*0600*/  BRA.U UP0, `(.L_x_61) ;  /* 0xfffffffd00147547 */ /* 0x000ff4000b83ffff */
[----:B------:R-:W0:Y:S02]  /*0610*/  LDC.64 R4, c[0x0][0x388] ;  /* 0x0000e200ff047b82 */ /* 0x000e240000000a00 */
[----:B0-----:R-:W-:-:S06]  /*0620*/  IMAD.WIDE.U32 R4, R20, 0x8, R4 ;  /* 0x0000000814047825 */ /* 0x001fcc00078e0004 */
[----:B------:R-:W2:Y:S01]  /*0630*/  LDG.E.64.CONSTANT R4, desc[UR10][R4.64] ;  /* 0x0000000a04047981 */ /* 0x000ea2000c1e9b00 */
[----:B------:R-:W-:Y:S01]  /*0640*/  IMAD.MOV.U32 R6, RZ, RZ, 0x652b82fe ;  /* 0x652b82feff067424 */ /* 0x000fe200078e00ff */
[----:B------:R-:W-:Y:S01]  /*0650*/  UMOV UR4, 0xfefa39ef ;  /* 0xfefa39ef00047882 */ /* 0x000fe20000000000 */
[----:B------:R-:W-:Y:S01]  /*0660*/  IMAD.MOV.U32 R7, RZ, RZ, 0x3ff71547 ;  /* 0x3ff71547ff077424 */ /* 0x000fe200078e00ff */
[----:B------:R-:W-:Y:S01]  /*0670*/  UMOV UR5, 0x3fe62e42 ;  /* 0x3fe62e4200057882 */ /* 0x000fe20000000000 */
[----:B------:R-:W-:Y:S01]  /*0680*/  BSSY.RECONVERGENT B0, `(.L_x_62) ;  /* 0x000004a000007945 */ /* 0x000fe20003800200 */
[----:B--2---:R-:W-:-:S08]  /*0690*/  DMUL R12, R12, R4 ;  /* 0x000000040c0c7228 */ /* 0x004fd00000000000 */
[C---:B------:R-:W-:Y:S02]  /*06a0*/  DFMA R6, R12.reuse, R6, 6.75539944105574400000e+15 ;  /* 0x433800000c06742b */ /* 0x040fe40000000006 */
[----:B------:R-:W-:Y:S01]  /*06b0*/  DSETP.GEU.AND P2, PT, R12, RZ, PT ;  /* 0x000000ff0c00722a */ /* 0x000fe20003f4e000 */
[C---:B------:R-:W-:Y:S02]  /*06c0*/  FSETP.GEU.AND P1, PT, |R13|.reuse, 4.1917929649353027344, PT ;  /* 0x4086232b0d00780b */ /* 0x040fe40003f2e200 */
[----:B------:R-:W-:-:S03]  /*06d0*/  FSETP.GEU.AND P0, PT, |R13|, 4.2275390625, PT ;  /* 0x408748000d00780b */ /* 0x000fc60003f0e200 */
[----:B------:R-:W-:Y:S02]  /*06e0*/  DADD R8, R6, -6.75539944105574400000e+15 ;  /* 0xc338000006087429 */ /* 0x000fe40000000000 */
[----:B------:R-:W-:-:S04]  /*06f0*/  LEA.HI R7, R6, R6, RZ, 0x1 ;  /* 0x0000000606077211 */ /* 0x000fc800078f08ff */
[----:B------:R-:W-:Y:S02]  /*0700*/  SHF.R.S32.HI R7, RZ, 0x1, R7 ;  /* 0x00000001ff077819 */ /* 0x000fe40000011407 */
[----:B------:R-:W-:Y:S01]  /*0710*/  DFMA R10, R8, -UR4, R12 ;  /* 0x80000004080a7c2b */ /* 0x000fe2000800000c */
[----:B------:R-:W-:Y:S01]  /*0720*/  UMOV UR4, 0x3b39803f ;  /* 0x3b39803f00047882 */ /* 0x000fe20000000000 */
[----:B------:R-:W-:Y:S01]  /*0730*/  UMOV UR5, 0x3c7abc9e ;  /* 0x3c7abc9e00057882 */ /* 0x000fe20000000000 */
[----:B------:R-:W-:-:S05]  /*0740*/  IMAD.IADD R16, R6, 0x1, -R7 ;  /* 0x0000000106107824 */ /* 0x000fca00078e0a07 */
[----:B------:R-:W-:Y:S01]  /*0750*/  DFMA R8, R8, -UR4, R10 ;  /* 0x8000000408087c2b */ /* 0x000fe2000800000a */
[----:B------:R-:W-:Y:S01]  /*0760*/  UMOV UR4, 0x69ce2bdf ;  /* 0x69ce2bdf00047882 */ /* 0x000fe20000000000 */
[----:B------:R-:W-:Y:S01]  /*0770*/  IMAD.MOV.U32 R10, RZ, RZ, -0x35dec16 ;  /* 0xfca213eaff0a7424 */ /* 0x000fe200078e00ff */
[----:B------:R-:W-:Y:S01]  /*0780*/  MOV R11, 0x3e928af3 ;  /* 0x3e928af3000b7802 */ /* 0x000fe20000000f00 */
[----:B------:R-:W-:Y:S01]  /*0790*/  UMOV UR5, 0x3e5ade15 ;  /* 0x3e5ade1500057882 */ /* 0x000fe20000000000 */
[----:B------:R-:W-:Y:S01]  /*07a0*/  LEA R17, R16, 0x3ff00000, 0x14 ;  /* 0x3ff0000010117811 */ /* 0x000fe200078ea0ff */
[----:B------:R-:W-:-:S03]  /*07b0*/  IMAD.MOV.U32 R16, RZ, RZ, RZ ;  /* 0x000000ffff107224 */ /* 0x000fc600078e00ff */
[----:B------:R-:W-:Y:S01]  /*07c0*/  DFMA R10, R8, UR4, R10 ;  /* 0x00000004080a7c2b */ /* 0x000fe2000800000a */
[----:B------:R-:W-:Y:S01]  /*07d0*/  UMOV UR4, 0x62401315 ;  /* 0x6240131500047882 */ /* 0x000fe20000000000 */
[----:B------:R-:W-:-:S06]  /*07e0*/  UMOV UR5, 0x3ec71dee ;  /* 0x3ec71dee00057882 */ /* 0x000fcc0000000000 */
[----:B------:R-:W-:Y:S01]  /*07f0*/  DFMA R10, R8, R10, UR4 ;  /* 0x00000004080a7e2b */ /* 0x000fe2000800000a */
        /* <DEDUP_REMOVED lines=21> */
[----:B------:R-:W-:-:S07]  /*0950*/  UMOV UR4, URZ ;  /* 0x000000ff00047c82 */ /* 0x000fce0008000000 */
[----:B------:R-:W-:-:S08]  /*0960*/  DFMA R10, R8, R10, 1 ;  /* 0x3ff00000080a742b */ /* 0x000fd0000000000a */
[----:B------:R-:W-:Y:S02]  /*0970*/  DFMA R8, R8, R10, 1 ;  /* 0x3ff000000808742b */ /* 0x000fe4000000000a */
[----:B------:R-:W-:-:S08]  /*0980*/  DADD R10, R12, +INF ;  /* 0x7ff000000c0a7429 */ /* 0x000fd00000000000 */
[--C-:B------:R-:W-:Y:S01]  /*0990*/  IMAD R15, R7, 0x100000, R9.reuse ;  /* 0x00100000070f7824 */ /* 0x100fe200078e0209 */
[----:B------:R-:W-:Y:S01]  /*09a0*/  MOV R14, R8 ;  /* 0x00000008000e7202 */ /* 0x000fe20000000f00 */
[----:B------:R-:W-:Y:S01]  /*09b0*/  IMAD R9, R6, 0x100000, R9 ;  /* 0x0010000006097824 */ /* 0x000fe200078e0209 */
[----:B------:R-:W-:Y:S02]  /*09c0*/  FSEL R7, R10, RZ, P2 ;  /* 0x000000ff0a077208 */ /* 0x000fe40001000000 */
[----:B------:R-:W-:Y:S02]  /*09d0*/  FSEL R11, R11, RZ, P2 ;  /* 0x000000ff0b0b7208 */ /* 0x000fe40001000000 */
[----:B------:R-:W-:-:S10]  /*09e0*/  DMUL R14, R14, R16 ;  /* 0x000000100e0e7228 */ /* 0x000fd40000000000 */
[----:B------:R-:W-:Y:S02]  /*09f0*/  FSEL R7, R7, R14, P0 ;  /* 0x0000000e07077208 */ /* 0x000fe40000000000 */
[----:B------:R-:W-:Y:S02]  /*0a00*/  @P1 FSEL R9, R11, R15, P0 ;  /* 0x0000000f0b091208 */ /* 0x000fe40000000000 */
[----:B------:R-:W-:-:S06]  /*0a10*/  FSEL R8, R8, R7, !P1 ;  /* 0x0000000708087208 */ /* 0x000fcc0004800000 */
[----:B------:R-:W-:-:S06]  /*0a20*/  DADD R12, R8, 1 ;  /* 0x3ff00000080c7429 */ /* 0x000fcc0000000000 */
[----:B------:R-:W0:Y:S04]  /*0a30*/  MUFU.RCP64H R7, R13 ;  /* 0x0000000d00077308 */ /* 0x000e280000001800 */
[----:B------:R-:W-:-:S05]  /*0a40*/  VIADD R6, R13, 0x300402 ;  /* 0x003004020d067836 */ /* 0x000fca0000000000 */
[----:B------:R-:W-:Y:S01]  /*0a50*/  FSETP.GEU.AND P0, PT, |R6|, 5.8789094863358348022e-39, PT ;  /* 0x004004020600780b */ /* 0x000fe20003f0e200 */
[----:B0-----:R-:W-:-:S08]  /*0a60*/  DFMA R8, -R12, R6, 1 ;  /* 0x3ff000000c08742b */ /* 0x001fd00000000106 */
[----:B------:R-:W-:-:S08]  /*0a70*/  DFMA R8, R8, R8, R8 ;  /* 0x000000080808722b */ /* 0x000fd00000000008 */
[----:B------:R-:W-:-:S08]  /*0a80*/  DFMA R8, R6, R8, R6 ;  /* 0x000000080608722b */ /* 0x000fd00000000006 */
[----:B------:R-:W-:-:S08]  /*0a90*/  DFMA R10, -R12, R8, 1 ;  /* 0x3ff000000c0a742b */ /* 0x000fd00000000108 */
[----:B------:R-:W-:Y:S01]  /*0aa0*/  DFMA R8, R8, R10, R8 ;  /* 0x0000000a0808722b */ /* 0x000fe20000000008 */
[----:B------:R-:W-:Y:S10]  /*0ab0*/  @P0 BRA `(.L_x_63) ;  /* 0x0000000000180947 */ /* 0x000ff40003800000 */
[----:B------:R-:W-:Y:S02]  /*0ac0*/  LOP3.LUT R6, R13, 0x7fffffff, RZ, 0xc0, !PT ;  /* 0x7fffffff0d067812 */ /* 0x000fe400078ec0ff */
[----:B------:R-:W-:-:S03]  /*0ad0*/  MOV R8, 0xb00 ;  /* 0x00000b0000087802 */ /* 0x000fc60000000f00 */
[----:B------:R-:W-:-:S07]  /*0ae0*/  VIADD R9, R6, 0xfff00000 ;  /* 0xfff0000006097836 */ /* 0x000fce0000000000 */
[----:B------:R-:W-:Y:S05]  /*0af0*/  CALL.REL.NOINC `($__internal_2_$__cuda_sm20_dblrcp_rn_slowpath_v3) ;  /* 0x0000000400507944 */ /* 0x000fea0003c00000 */
[----:B------:R-:W-:Y:S01]  /*0b00*/  MOV R8, R10 ;  /* 0x0000000a00087202 */ /* 0x000fe20000000f00 */
[----:B------:R-:W-:-:S07]  /*0b10*/  IMAD.MOV.U32 R9, RZ, RZ, R11 ;  /* 0x000000ffff097224 */ /* 0x000fce00078e000b */
.L_x_63:
[----:B------:R-:W-:Y:S05]  /*0b20*/  BSYNC.RECONVERGENT B0 ;  /* 0x0000000000007941 */ /* 0x000fea0003800200 */
.L_x_62:
[----:B------:R-:W0:Y:S01]  /*0b30*/  LDCU.128 UR12, c[0x0][0x390] ;  /* 0x00007200ff0c77ac */ /* 0x000e220008000c00 */
[----:B------:R-:W-:Y:S01]  /*0b40*/  DMUL R4, R4, R8 ;  /* 0x0000000804047228 */ /* 0x000fe20000000000 */
[----:B------:R-:W-:Y:S01]  /*0b50*/  IADD3 R6, P1, PT, R2, 0x10, RZ ;  /* 0x0000001002067810 */ /* 0x000fe20007f3e0ff */
[----:B------:R-:W-:Y:S01]  /*0b60*/  IMAD.MOV.U32 R10, RZ, RZ, R0 ;  /* 0x000000ffff0a7224 */ /* 0x000fe200078e0000 */
[----:B------:R-:W1:Y:S03]  /*0b70*/  LDCU.64 UR8, c[0x0][0x3a0] ;  /* 0x00007400ff0877ac */ /* 0x000e660008000a00 */
[----:B------:R-:W-:Y:S01]  /*0b80*/  IMAD.X R7, RZ, RZ, R3, P1 ;  /* 0x000000ffff077224 */ /* 0x000fe200008e0603 */
[----:B0-----:R-:W-:Y:S01]  /*0b90*/  UIADD3 UR7, UP0, UPT, UR14, 0x10, URZ ;  /* 0x000000100e077890 */ /* 0x001fe2000ff1e0ff */
[----:B------:R-:W-:Y:S01]  /*0ba0*/  LEA R8, P0, R20, UR12, 0x3 ;  /* 0x0000000c14087c11 */ /* 0x000fe2000f8018ff */
[----:B-1----:R-:W-:-:S03]  /*0bb0*/  UIADD3 UR5, UP1, UPT, UR8, 0x40000, URZ ;  /* 0x0004000008057890 */ /* 0x002fc6000ff3e0ff */
[----:B------:R-:W-:Y:S01]  /*0bc0*/  LEA.HI.X R9, R20, UR13, RZ, 0x3, P0 ;  /* 0x0000000d14097c11 */ /* 0x000fe200080f1cff */
[----:B------:R-:W-:Y:S01]  /*0bd0*/  UIADD3.X UR8, UPT, UPT, URZ, UR15, URZ, UP0, !UPT ;  /* 0x0000000fff087290 */ /* 0x000fe200087fe4ff */
[----:B------:R-:W-:Y:S01]  /*0be0*/  IADD3 R8, P0, PT, R8, 0x40000, RZ ;  /* 0x0004000008087810 */ /* 0x000fe20007f1e0ff */
[----:B------:R-:W-:Y:S01]  /*0bf0*/  UIADD3.X UR6, UPT, UPT, URZ, UR9, URZ, UP1, !UPT ;  /* 0x00000009ff067290 */ /* 0x000fe20008ffe4ff */
[----:B------:R-:W-:-:S03]  /*0c00*/  MOV R2, UR7 ;  /* 0x0000000700027c02 */ /* 0x000fc60008000f00 */
[----:B------:R-:W-:Y:S02]  /*0c10*/  IMAD.X R9, RZ, RZ, R9, P0 ;  /* 0x000000ffff097224 */ /* 0x000fe400000e0609 */
[----:B------:R-:W-:-:S07]  /*0c20*/  IMAD.U32 R3, RZ, RZ, UR8 ;  /* 0x00000008ff037e24 */ /* 0x000fce000f8e00ff */
.L_x_64:
[----:B-1----:R-:W2:Y:S04]  /*0c30*/  LDG.E.64.CONSTANT R12, desc[UR10][R2.64+-0x10] ;  /* 0xfffff00a020c7981 */ /* 0x002ea8000c1e9b00 */
[----:B------:R-:W2:Y:S04]  /*0c40*/  LDG.E.64 R14, desc[UR10][R8.64+-0x40000] ;  /* 0xfc00000a080e7981 */ /* 0x000ea8000c1e1b00 */
[----:B------:R-:W3:Y:S04]  /*0c50*/  LDG.E.64.CONSTANT R16, desc[UR10][R6.64+-0x10] ;  /* 0xfffff00a06107981 */ /* 0x000ee8000c1e9b00 */
[----:B------:R-:W4:Y:S04]  /*0c60*/  LDG.E.64.CONSTANT R22, desc[UR10][R6.64+-0x8] ;  /* 0xfffff80a06167981 */ /* 0x000f28000c1e9b00 */
[----:B------:R-:W5:Y:S01]  /*0c70*/  LDG.E.64.CONSTANT R24, desc[UR10][R6.64] ;  /* 0x0000000a06187981 */ /* 0x000f62000c1e9b00 */
[----:B--2---:R-:W-:-:S02]  /*0c80*/  DADD R14, R12, -R14 ;  /* 0x000000000c0e7229 */ /* 0x004fc4000000080e */
[----:B---3--:R-:W-:Y:S01]  /*0c90*/  DFMA R16, R4, -R16, R12 ;  /* 0x800000100410722b */ /* 0x008fe2000000000c */
[----:B------:R-:W-:Y:S01]  /*0ca0*/  MOV R13, UR6 ;  /* 0x00000006000d7c02 */ /* 0x000fe20008000f00 */
[----:B------:R-:W-:-:S04]  /*0cb0*/  IMAD.U32 R12, RZ, RZ, UR5 ;  /* 0x00000005ff0c7e24 */ /* 0x000fc8000f8e00ff */
[----:B------:R-:W-:Y:S02]  /*0cc0*/  IMAD.WIDE R12, R10, 0x8, R12 ;  /* 0x000000080a0c7825 */ /* 0x000fe400078e020c */
[----:B------:R-:W-:Y:S02]  /*0cd0*/  DFMA R14, R16, -0.5, R14 ;  /* 0xbfe00000100e782b */ /* 0x000fe4000000000e */
[----:B------:R-:W4:Y:S05]  /*0ce0*/  LDG.E.64.CONSTANT R16, desc[UR10][R2.64+-0x8] ;  /* 0xfffff80a02107981 */ /* 0x000f2a000c1e9b00 */
[----:B------:R0:W-:Y:S04]  /*0cf0*/  STG.E.64 desc[UR10][R12.64+-0x40000], R14 ;  /* 0xfc00000e0c007986 */ /* 0x0001e8000c101b0a */
[----:B------:R-:W2:Y:S04]  /*0d00*/  LDG.E.64 R18, desc[UR10][R8.64+-0x20000] ;  /* 0xfe00000a08127981 */ /* 0x000ea8000c1e1b00 */
[----:B0-----:R0:W3:Y:S01]  /*0d10*/  LDG.E.64.CONSTANT R14, desc[UR10][R2.64+0x8] ;  /* 0x0000080a020e7981 */ /* 0x0010e2000c1e9b00 */
[----:B----4-:R-:W-:-:S02]  /*0d20*/  DFMA R22, R4, -R22, R16 ;  /* 0x800000160416722b */ /* 0x010fc40000000010 */
[----:B--2---:R-:W-:Y:S01]  /*0d30*/  DADD R18, R16, -R18 ;  /* 0x0000000010127229 */ /* 0x004fe20000000812 */
[----:B------:R-:W5:Y:S07]  /*0d40*/  LDG.E.64.CONSTANT R16, desc[UR10][R2.64] ;  /* 0x0000000a02107981 */ /* 0x000f6e000c1e9b00 */
[----:B------:R-:W-:-:S07]  /*0d50*/  DFMA R18, R22, -0.5, R18 ;  /* 0xbfe000001612782b */ /* 0x000fce0000000012 */
[----:B------:R1:W-:Y:S04]  /*0d60*/  STG.E.64 desc[UR10][R12.64+-0x20000], R18 ;  /* 0xfe0000120c007986 */ /* 0x0003e8000c101b0a */
[----:B------:R-:W2:Y:S01]  /*0d70*/  LDG.E.64 R22, desc[UR10][R8.64] ;  /* 0x0000000a08167981 */ /* 0x000ea2000c1e1b00 */
[----:B-----5:R-:W-:Y:S02]  /*0d80*/  DFMA R24, R4, -R24, R16 ;  /* 0x800000180418722b */ /* 0x020fe40000000010 */
[----:B--2---:R-:W-:-:S08]  /*0d90*/  DADD R22, R16, -R22 ;  /* 0x0000000010167229 */ /* 0x004fd00000000816 */
[----:B------:R-:W-:Y:S01]  /*0da0*/  DFMA R22, R24, -0.5, R22 ;  /* 0xbfe000001816782b */ /* 0x000fe20000000016 */
[----:B------:R2:W3:Y:S06]  /*0db0*/  LDG.E.64.CONSTANT R24, desc[UR10][R6.64+0x8] ;  /* 0x0000080a06187981 */ /* 0x0004ec000c1e9b00 */
[----:B------:R1:W-:Y:S04]  /*0dc0*/  STG.E.64 desc[UR10][R12.64], R22 ;  /* 0x000000160c007986 */ /* 0x0003e8000c101b0a */
[----:B------:R4:W5:Y:S01]  /*0dd0*/  LDG.E.64 R16, desc[UR10][R8.64+0x20000] ;  /* 0x0200000a08107981 */ /* 0x000962000c1e1b00 */
[----:B------:R-:W-:-:S04]  /*0de0*/  UIADD3 UR4, UPT, UPT, UR4, 0x4, URZ ;  /* 0x0000000404047890 */ /* 0x000fc8000fffe0ff */
[----:B------:R-:W-:Y:S01]  /*0df0*/  UISETP.NE.AND UP0, UPT, UR4, 0x800, UPT ;  /* 0x000008000400788c */ /* 0x000fe2000bf05270 */
[----:B0-----:R-:W-:Y:S02]  /*0e00*/  IADD3 R2, P0, PT, R2, 0x20, RZ ;  /* 0x0000002002027810 */ /* 0x001fe40007f1e0ff */
[----:B--2---:R-:W-:Y:S02]  /*0e10*/  IADD3 R6, P2, PT, R6, 0x20, RZ ;  /* 0x0000002006067810 */ /* 0x004fe40007f5e0ff */
[----:B----4-:R-:W-:Y:S01]  /*0e20*/  IADD3 R8, P1, PT, R8, 0x80000, RZ ;  /* 0x0008000008087810 */ /* 0x010fe20007f3e0ff */
[----:B------:R-:W-:Y:S01]  /*0e30*/  IMAD.X R3, RZ, RZ, R3, P0 ;  /* 0x000000ffff037224 */ /* 0x000fe200000e0603 */
[----:B------:R-:W-:Y:S01]  /*0e40*/  IADD3 R10, PT, PT, R10, 0x10000, RZ ;  /* 0x000100000a0a7810 */ /* 0x000fe20007ffe0ff */
[----:B------:R-:W-:Y:S02]  /*0e50*/  IMAD.X R7, RZ, RZ, R7, P2 ;  /* 0x000000ffff077224 */ /* 0x000fe400010e0607 */
[----:B------:R-:W-:Y:S01]  /*0e60*/  IMAD.X R9, RZ, RZ, R9, P1 ;  /* 0x000000ffff097224 */ /* 0x000fe200008e0609 */
[----:B---3--:R-:W-:-:S02]  /*0e70*/  DFMA R24, R4, -R24, R14 ;  /* 0x800000180418722b */ /* 0x008fc4000000000e */
[----:B-----5:R-:W-:-:S08]  /*0e80*/  DADD R16, R14, -R16 ;  /* 0x000000000e107229 */ /* 0x020fd00000000810 */
[----:B------:R-:W-:-:S07]  /*0e90*/  DFMA R16, R24, -0.5, R16 ;  /* 0xbfe000001810782b */ /* 0x000fce0000000010 */
[----:B------:R1:W-:Y:S01]  /*0ea0*/  STG.E.64 desc[UR10][R12.64+0x20000], R16 ;  /* 0x020000100c007986 */ /* 0x0003e2000c101b0a */
[----:B------:R-:W-:Y:S05]  /*0eb0*/  BRA.U UP0, `(.L_x_64) ;  /* 0xfffffffd005c7547 */ /* 0x000fea000b83ffff */
[----:B------:R-:W-:-:S07]  /*0ec0*/  IMAD.MOV.U32 R10, RZ, RZ, RZ ;  /* 0x000000ffff0a7224 */ /* 0x000fce00078e00ff */
.L_x_67:
[----:B0-----:R-:W0:Y:S01]  /*0ed0*/  LDC.64 R2, c[0x0][0x3a0] ;  /* 0x0000e800ff027b82 */ /* 0x001e220000000a00 */
[----:B------:R-:W-:-:S04]  /*0ee0*/  IMAD.SHL.U32 R7, R10, 0x4000, RZ ;  /* 0x000040000a077824 */ /* 0x000fc800078e00ff */
[----:B------:R-:W-:Y:S01]  /*0ef0*/  IMAD.IADD R11, R0, 0x1, R7 ;  /* 0x00000001000b7824 */ /* 0x000fe200078e0207 */
[----:B------:R-:W-:Y:S02]  /*0f00*/  LOP3.LUT R9, R7, R20, RZ, 0xfc, !PT ;  /* 0x0000001407097212 */ /* 0x000fe400078efcff */
[----:B------:R-:W2:Y:S01]  /*0f10*/  LDC.64 R4, c[0x0][0x390] ;  /* 0x0000e400ff047b82 */ /* 0x000ea20000000a00 */
[----:B0-----:R-:W-:-:S06]  /*0f20*/  IMAD.WIDE R2, R11, 0x8, R2 ;  /* 0x000000080b027825 */ /* 0x001fcc00078e0202 */
[----:B------:R-:W5:Y:S01]  /*0f30*/  LDG.E.64 R2, desc[UR10][R2.64] ;  /* 0x0000000a02027981 */ /* 0x000f62000c1e1b00 */
[----:B--2---:R-:W-:-:S05]  /*0f40*/  IMAD.WIDE.U32 R8, R9, 0x8, R4 ;  /* 0x0000000809087825 */ /* 0x004fca00078e0004 */
[----:B------:R0:W5:Y:S01]  /*0f50*/  LDG.E.64 R4, desc[UR10][R8.64] ;  /* 0x0000000a08047981 */ /* 0x000162000c1e1b00 */
[----:B------:R-:W-:Y:S01]  /*0f60*/  IADD3 R10, PT, PT, R10, 0x1, RZ ;  /* 0x000000010a0a7810 */ /* 0x000fe20007ffe0ff */
[----:B------:R-:W-:Y:S03]  /*0f70*/  BSSY B0, `(.L_x_65) ;  /* 0x000000a000007945 */ /* 0x000fe60003800000 */
[----:B------:R-:W-:-:S13]  /*0f80*/  ISETP.NE.AND P1, PT, R10, 0x800, PT ;  /* 0x000008000a00780c */ /* 0x000fda0003f25270 */
.L_x_66:
[----:B-----5:R-:W-:Y:S01]  /*0f90*/  DADD R6, R2, R4 ;  /* 0x0000000002067229 */ /* 0x020fe20000000004 */
[----:B------:R-:W-:Y:S09]  /*0fa0*/  YIELD ;  /* 0x0000000000007946 */ /* 0x000ff20003800000 */
[----:B------:R-:W2:Y:S02]  /*0fb0*/  ATOMG.E.CAS.64.STRONG.GPU PT, R6, [R8], R4, R6 ;  /* 0x00000004080673a9 */ /* 0x000ea400001ee506 */
[----:B--2---:R-:W-:Y:S01]  /*0fc0*/  ISETP.NE.U32.AND P0, PT, R4, R6, PT ;  /* 0x000000060400720c */ /* 0x004fe20003f05070 */
[----:B------:R-:W-:-:S03]  /*0fd0*/  IMAD.MOV.U32 R4, RZ, RZ, R6 ;  /* 0x000000ffff047224 */ /* 0x000fc600078e0006 */
[----:B------:R-:W-:Y:S01]  /*0fe0*/  ISETP.NE.AND.EX P0, PT, R5, R7, PT, P0 ;  /* 0x000000070500720c */ /* 0x000fe20003f05300 */
[----:B------:R-:W-:-:S12]  /*0ff0*/  IMAD.MOV.U32 R5, RZ, RZ, R7 ;  /* 0x000000ffff057224 */ /* 0x000fd800078e0007 */
[----:B------:R-:W-:Y:S05]  /*1000*/  @P0 BRA `(.L_x_66) ;  /* 0xfffffffc00e00947 */ /* 0x000fea000383ffff */
[----:B------:R-:W-:Y:S05]  /*1010*/  BSYNC B0 ;  /* 0x0000000000007941 */ /* 0x000fea0003800000 */
.L_x_65:
[----:B------:R-:W-:Y:S05]  /*1020*/  @P1 BRA `(.L_x_67) ;  /* 0xfffffffc00a81947 */ /* 0x000fea000383ffff */
[----:B------:R-:W-:Y:S05]  /*1030*/  EXIT ;  /* 0x000000000000794d */ /* 0x000fea0003800000 */
        .weak           $__internal_2_$__cuda_sm20_dblrcp_rn_slowpath_v3
        .type           $__internal_2_$__cuda_sm20_dblrcp_rn_slowpath_v3,@function
        .size           $__internal_2_$__cuda_sm20_dblrcp_rn_slowpath_v3,(.L_x_75 - $__internal_2_$__cuda_sm20_dblrcp_rn_slowpath_v3)
$__internal_2_$__cuda_sm20_dblrcp_rn_slowpath_v3:
[----:B------:R-:W-:Y:S01]  /*1040*/  IMAD.MOV.U32 R6, RZ, RZ, R12 ;  /* 0x000000ffff067224 */ /* 0x000fe200078e000c */
[----:B------:R-:W-:Y:S01]  /*1050*/  MOV R7, R13 ;  /* 0x0000000d00077202 */ /* 0x000fe20000000f00 */
[----:B------:R-:W-:Y:S05]  /*1060*/  BSSY.RECONVERGENT B1, `(.L_x_68) ;  /* 0x0000025000017945 */ /* 0x000fea0003800200 */
[----:B------:R-:W-:-:S14]  /*1070*/  DSETP.GTU.AND P0, PT, |R6|, +INF , PT ;  /* 0x7ff000000600742a */ /* 0x000fdc0003f0c200 */
[----:B------:R-:W-:Y:S05]  /*1080*/  @P0 BRA `(.L_x_69) ;  /* 0x0000000000800947 */ /* 0x000fea0003800000 */
[----:B------:R-:W-:-:S05]  /*1090*/  LOP3.LUT R12, R13, 0x7fffffff, RZ, 0xc0, !PT ;  /* 0x7fffffff0d0c7812 */ /* 0x000fca00078ec0ff */
[----:B------:R-:W-:-:S05]  /*10a0*/  VIADD R10, R12, 0xffffffff ;  /* 0xffffffff0c0a7836 */ /* 0x000fca0000000000 */
[----:B------:R-:W-:-:S13]  /*10b0*/  ISETP.GE.U32.AND P0, PT, R10, 0x7fefffff, PT ;  /* 0x7fefffff0a00780c */ /* 0x000fda0003f06070 */
[----:B------:R-:W-:Y:S01]  /*10c0*/  @P0 LOP3.LUT R11, R7, 0x7ff00000, RZ, 0x3c, !PT ;  /* 0x7ff00000070b0812 */ /* 0x000fe200078e3cff */
[----:B------:R-:W-:Y:S01]  /*10d0*/  @P0 IMAD.MOV.U32 R10, RZ, RZ, RZ ;  /* 0x000000ffff0a0224 */ /* 0x000fe200078e00ff */
[----:B------:R-:W-:Y:S06]  /*10e0*/  @P0 BRA `(.L_x_70) ;  /* 0x0000000000700947 */ /* 0x000fec0003800000 */
[----:B------:R-:W-:-:S13]  /*10f0*/  ISETP.GE.U32.AND P0, PT, R12, 0x1000001, PT ;  /* 0x010000010c00780c */ /* 0x000fda0003f06070 */
[----:B------:R-:W-:Y:S05]  /*1100*/  @!P0 BRA `(.L_x_71) ;  /* 0x0000000000388947 */ /* 0x000fea0003800000 */
[----:B------:R-:W-:Y:S01]  /*1110*/  VIADD R11, R7, 0xc0200000 ;  /* 0xc0200000070b7836 */ /* 0x000fe20000000000 */
[----:B------:R-:W-:Y:S01]  /*1120*/  MOV R10, R6 ;  /* 0x00000006000a7202 */ /* 0x000fe20000000f00 */
[----:B------:R-:W-:Y:S02]  /*1130*/  IMAD.MOV.U32 R12, RZ, RZ, R9 ;  /* 0x000000ffff0c7224 */ /* 0x000fe400078e0009 */
[----:B------:R-:W0:Y:S04]  /*1140*/  MUFU.RCP64H R13, R11 ;  /* 0x0000000b000d7308 */ /* 0x000e280000001800 */
[----:B0-----:R-:W-:-:S08]  /*1150*/  DFMA R14, -R10, R12, 1 ;  /* 0x3ff000000a0e742b */ /* 0x001fd0000000010c */
[----:B------:R-:W-:-:S08]  /*1160*/  DFMA R14, R14, R14, R14 ;  /* 0x0000000e0e0e722b */ /* 0x000fd0000000000e */
[----:B------:R-:W-:-:S08]  /*1170*/  DFMA R14, R12, R14, R12 ;  /* 0x0000000e0c0e722b */ /* 0x000fd0000000000c */
[----:B------:R-:W-:-:S08]  /*1180*/  DFMA R12, -R10, R14, 1 ;  /* 0x3ff000000a0c742b */ /* 0x000fd0000000010e */
[----:B------:R-:W-:-:S08]  /*1190*/  DFMA R12, R14, R12, R14 ;  /* 0x0000000c0e0c722b */ /* 0x000fd0000000000e */
[----:B------:R-:W-:-:S08]  /*11a0*/  DMUL R12, R12, 2.2250738585072013831e-308 ;  /* 0x001000000c0c7828 */ /* 0x000fd00000000000 */
[----:B------:R-:W-:-:S08]  /*11b0*/  DFMA R6, -R6, R12, 1 ;  /* 0x3ff000000606742b */ /* 0x000fd0000000010c */
[----:B------:R-:W-:-:S08]  /*11c0*/  DFMA R6, R6, R6, R6 ;  /* 0x000000060606722b */ /* 0x000fd00000000006 */
[----:B------:R-:W-:Y:S01]  /*11d0*/  DFMA R10, R12, R6, R12 ;  /* 0x000000060c0a722b */ /* 0x000fe2000000000c */
[----:B------:R-:W-:Y:S10]  /*11e0*/  BRA `(.L_x_70) ;  /* 0x0000000000307947 */ /* 0x000ff40003800000 */
.L_x_71:
[----:B------:R-:W-:Y:S01]  /*11f0*/  DMUL R6, R6, 8.11296384146066816958e+31 ;  /* 0x4690000006067828 */ /* 0x000fe20000000000 */
[----:B------:R-:W-:-:S05]  /*1200*/  IMAD.MOV.U32 R10, RZ, RZ, R9 ;  /* 0x000000ffff0a7224 */ /* 0x000fca00078e0009 */
[----:B------:R-:W0:Y:S02]  /*1210*/  MUFU.RCP64H R11, R7 ;  /* 0x00000007000b7308 */ /* 0x000e240000001800 */
[----:B0-----:R-:W-:-:S08]  /*1220*/  DFMA R12, -R6, R10, 1 ;  /* 0x3ff00000060c742b */ /* 0x001fd0000000010a */
[----:B------:R-:W-:-:S08]  /*1230*/  DFMA R12, R12, R12, R12 ;  /* 0x0000000c0c0c722b */ /* 0x000fd0000000000c */
[----:B------:R-:W-:-:S08]  /*1240*/  DFMA R12, R10, R12, R10 ;  /* 0x0000000c0a0c722b */ /* 0x000fd0000000000a */
[----:B------:R-:W-:-:S08]  /*1250*/  DFMA R10, -R6, R12, 1 ;  /* 0x3ff00000060a742b */ /* 0x000fd0000000010c */
[----:B------:R-:W-:-:S08]  /*1260*/  DFMA R10, R12, R10, R12 ;  /* 0x0000000a0c0a722b */ /* 0x000fd0000000000c */
[----:B------:R-:W-:Y:S01]  /*1270*/  DMUL R10, R10, 8.11296384146066816958e+31 ;  /* 0x469000000a0a7828 */ /* 0x000fe20000000000 */
[----:B------:R-:W-:Y:S10]  /*1280*/  BRA `(.L_x_70) ;  /* 0x0000000000087947 */ /* 0x000ff40003800000 */
.L_x_69:
[----:B------:R-:W-:Y:S02]  /*1290*/  LOP3.LUT R11, R7, 0x80000, RZ, 0xfc, !PT ;  /* 0x00080000070b7812 */ /* 0x000fe400078efcff */
[----:B------:R-:W-:-:S07]  /*12a0*/  MOV R10, R6 ;  /* 0x00000006000a7202 */ /* 0x000fce0000000f00 */
.L_x_70:
[----:B------:R-:W-:Y:S05]  /*12b0*/  BSYNC.RECONVERGENT B1 ;  /* 0x0000000000017941 */ /* 0x000fea0003800200 */
.L_x_68:
[----:B------:R-:W-:-:S04]  /*12c0*/  IMAD.MOV.U32 R9, RZ, RZ, 0x0 ;  /* 0x00000000ff097424 */ /* 0x000fc800078e00ff */
[----:B------:R-:W-:Y:S05]  /*12d0*/  RET.REL.NODEC R8 `(_Z7zUpdatePKdS0_PdS1_S1_P17curandStateXORWOW) ;  /* 0xffffffec08487950 */ /* 0x000fea0003c3ffff */
.L_x_72:
        /* <DEDUP_REMOVED lines=10> */
.L_x_75:


//--------------------- .nv.global.init           --------------------------
	.section	.nv.global.init,"aw",@progbits
	.align	4
.nv.global.init:
	.type		mrg32k3aM1SubSeq,@object
	.size		mrg32k3aM1SubSeq,(mrg32k3aM2SubSeq - mrg32k3aM1SubSeq)
mrg32k3aM1SubSeq:
        /*0000*/ 	.byte	0x0b, 0xcc, 0xee, 0x04, 0x73, 0x29, 0x8b, 0x6f, 0xf6, 0x53, 0x03, 0xf6, 0x23, 0xf6, 0xea, 0xda
        /* <DEDUP_REMOVED lines=125> */
	.type		mrg32k3aM2SubSeq,@object
	.size		mrg32k3aM2SubSeq,(mrg32k3aM1 - mrg32k3aM2SubSeq)
mrg32k3aM2SubSeq:
        /* <DEDUP_REMOVED lines=126> */
	.type		mrg32k3aM1,@object
	.size		mrg32k3aM1,(mrg32k3aM1Seq - mrg32k3aM1)
mrg32k3aM1:
        /* <DEDUP_REMOVED lines=144> */
	.type		mrg32k3aM1Seq,@object
	.size		mrg32k3aM1Seq,(mrg32k3aM2 - mrg32k3aM1Seq)
mrg32k3aM1Seq:
        /* <DEDUP_REMOVED lines=144> */
	.type		mrg32k3aM2,@object
	.size		mrg32k3aM2,(mrg32k3aM2Seq - mrg32k3aM2)
mrg32k3aM2:
        /* <DEDUP_REMOVED lines=144> */
	.type		mrg32k3aM2Seq,@object
	.size		mrg32k3aM2Seq,(precalc_xorwow_matrix - mrg32k3aM2Seq)
mrg32k3aM2Seq:
        /* <DEDUP_REMOVED lines=144> */
	.type		precalc_xorwow_matrix,@object
	.size		precalc_xorwow_matrix,(precalc_xorwow_offset_matrix - precalc_xorwow_matrix)
precalc_xorwow_matrix:
        /* <DEDUP_REMOVED lines=6400> */
	.type		precalc_xorwow_offset_matrix,@object
	.size		precalc_xorwow_offset_matrix,(.L_1 - precalc_xorwow_offset_matrix)
precalc_xorwow_offset_matrix:
        /* <DEDUP_REMOVED lines=6400> */
.L_1:


//--------------------- .nv.shared.reserved.0     --------------------------
	.section	.nv.shared.reserved.0,"aw",@nobits
	.weak		__nv_reservedSMEM_offset_0_alias
	.size		__nv_reservedSMEM_offset_0_alias, 0, 64
	.other		__nv_reservedSMEM_offset_0_alias,@"STO_CUDA_RESERVED_SHARED STV_DEFAULT"
__nv_reservedSMEM_offset_0_alias:
	.zero		0
	.zero		64


//--------------------- .nv.shared._Z21reduction_sum_dividedPKdPdiid --------------------------
	.section	.nv.shared._Z21reduction_sum_dividedPKdPdiid,"aw",@nobits
	.sectionflags	@""
	.align	8
.nv.shared._Z21reduction_sum_dividedPKdPdiid:
	.zero		1280


//--------------------- .nv.constant0._Z20parallel_sum_dividedPKdPdid --------------------------
	.section	.nv.constant0._Z20parallel_sum_dividedPKdPdid,"a",@progbits
	.sectionflags	@""
	.align	4
.nv.constant0._Z20parallel_sum_dividedPKdPdid:
	.zero		928


//--------------------- .nv.constant0._Z21reduction_sum_dividedPKdPdiid --------------------------
	.section	.nv.constant0._Z21reduction_sum_dividedPKdPdiid,"a",@progbits
	.sectionflags	@""
	.align	4
.nv.constant0._Z21reduction_sum_dividedPKdPdiid:
	.zero		928


//--------------------- .nv.constant0._Z10initCurandP17curandStateXORWOWm --------------------------
	.section	.nv.constant0._Z10initCurandP17curandStateXORWOWm,"a",@progbits
	.sectionflags	@""
	.align	4
.nv.constant0._Z10initCurandP17curandStateXORWOWm:
	.zero		912


//--------------------- .nv.constant0._Z7zUpdatePKdS0_PdS1_S1_P17curandStateXORWOW --------------------------
	.section	.nv.constant0._Z7zUpdatePKdS0_PdS1_S1_P17curandStateXORWOW,"a",@progbits
	.sectionflags	@""
	.align	4
.nv.constant0._Z7zUpdatePKdS0_PdS1_S1_P17curandStateXORWOW:
	.zero		944


//--------------------- SYMBOLS --------------------------

	.type		.nv.reservedSmem.offset0,@object
	.size		.nv.reservedSmem.offset0,0x4
	.type		.nv.reservedSmem.cap,@object
	.size		.nv.reservedSmem.cap,0x4
